// auto-generated by cutlass_sweep.gemm — config: {"arch": "sm_90", "cluster_m": 1, "cluster_n": 2, "dtype": "e4m3", "stages": 4, "tile_k": 64, "tile_m": 64, "tile_n": 128}
#include "cutlass/cutlass.h"
#include "cutlass/gemm/collective/collective_builder.hpp"
#include "cutlass/gemm/device/gemm_universal_adapter.h"
#include "cutlass/gemm/kernel/gemm_universal.hpp"
#include "cutlass/epilogue/collective/collective_builder.hpp"

using ElemA = cutlass::float_e4m3_t;
using ElemB = cutlass::float_e4m3_t;
using ElemCD = cutlass::float_e4m3_t;
using Acc  = float;
using TileShape    = cute::Shape<cute::_64, cute::_128, cute::_64>;
using ClusterShape = cute::Shape<cute::_1, cute::_2, cute::_1>;

using CollectiveEpilogue = typename cutlass::epilogue::collective::CollectiveBuilder<
    cutlass::arch::Sm90, cutlass::arch::OpClassTensorOp,
    TileShape, ClusterShape,
    cutlass::epilogue::collective::EpilogueTileAuto,
    Acc, Acc,
    ElemCD, cutlass::layout::RowMajor, 128 / cutlass::sizeof_bits<ElemCD>::value,
    ElemCD, cutlass::layout::RowMajor, 128 / cutlass::sizeof_bits<ElemCD>::value,
    cutlass::epilogue::collective::EpilogueScheduleAuto
  >::CollectiveOp;

using CollectiveMainloop = typename cutlass::gemm::collective::CollectiveBuilder<
    cutlass::arch::Sm90, cutlass::arch::OpClassTensorOp,
    ElemA, cutlass::layout::RowMajor, 128 / cutlass::sizeof_bits<ElemA>::value,
    ElemB, cutlass::layout::ColumnMajor, 128 / cutlass::sizeof_bits<ElemB>::value,
    Acc,
    TileShape, ClusterShape,
    cutlass::gemm::collective::StageCount<4>,
    cutlass::gemm::collective::KernelScheduleAuto
  >::CollectiveOp;

using GemmKernel = cutlass::gemm::kernel::GemmUniversal<
    cute::Shape<int,int,int,int>,
    CollectiveMainloop,
    CollectiveEpilogue
>;
using Gemm = cutlass::gemm::device::GemmUniversalAdapter<GemmKernel>;

// Force the device kernel symbol into the cubin without needing a host main.
auto* _anchor = &cutlass::device_kernel<GemmKernel>;


// ===== COMPILED SASS (sm_90a) =====

	.target	sm_90a

	.elftype	@"ET_EXEC"


//--------------------- .note.nv.tkinfo           --------------------------
	.section	.note.nv.tkinfo,"",@"SHT_NOTE"
	.sectionflags	@"SHF_NOTE_NV_TKINFO"
	.tkinfo
        /*0018*/ 	.word	0x00000002
        /*0030*/ 	.string	""
        /*0030*/ 	.string	"ptxas"
        /*0030*/ 	.string	"Cuda compilation tools, release 13.0, V13.0.88"
        /*0030*/ 	.string	"Build cuda_13.0.r13.0/compiler.36424714_0"
        /*0030*/ 	.string	"-arch sm_90a -m 64 "



//--------------------- .note.nv.cuinfo           --------------------------
	.section	.note.nv.cuinfo,"",@"SHT_NOTE"
	.sectionflags	@"SHF_NOTE_NV_CUINFO"
        /*0018*/ 	.short	0x0002
        /*001a*/ 	.short	0x005a
        /*001c*/ 	.short	0x0082
	.zero		2


//--------------------- .nv.info                  --------------------------
	.section	.nv.info,"",@"SHT_CUDA_INFO"
	.align	4


	//----- nvinfo : EIATTR_REGCOUNT
	.align		4
        /*0000*/ 	.byte	0x04, 0x2f
        /*0002*/ 	.short	(.L_12 - .L_11)
	.align		4
.L_11:
        /*0004*/ 	.word	index@(_ZN7cutlass13device_kernelINS_4gemm6kernel13GemmUniversalIN4cute5tupleIJiiiiEEENS1_10collective13CollectiveMmaINS1_37MainloopSm90TmaGmmaWarpSpecializedFP8ILi4ENS5_IJNS4_1CILi1EEENSA_ILi2EEESB_EEENS1_32KernelTmaWarpSpecializedPingpongEEENS5_IJNSA_ILi64EEENSA_ILi128EEESG_EEENS_12float_e4m3_tENS5_IJlSB_lEEESJ_SK_NS4_8TiledMMAINS4_8MMA_AtomIJNS4_4SM904GMMA31MMA_64x128x32_F32E4M3E4M3_SS_TNILNSO_7ScaleInE1ELSQ_1EEEEEENS4_6LayoutINS5_IJSB_SB_SB_EEENS5_IJNSA_ILi0EEESV_SV_EEEEENS5_IJNS4_10UnderscoreESY_SY_EEEEENS4_23SM90_TMA_LOAD_MULTICASTENS4_14ComposedLayoutINS4_7SwizzleILi2ELi4ELi3EEENS4_18smem_ptr_flag_bitsILi8EEENST_INS5_IJNSA_ILi8EEESG_EEENS5_IJSG_SB_EEEEEEEvNS4_8identityENS4_13SM90_TMA_LOADES1B_vS1C_EENS_8epilogue10collective6detail29Sm90TmaWarpSpecializedAdapterINS1G_15DefaultEpilogueISJ_SK_SK_NS1F_6thread17LinearCombinationISJ_Li1EffLNS1K_9ScaleType4KindE0ELNS_15FloatRoundStyleE2ESJ_EENS1_15EpilogueDefaultEEEEEvvEEEEvNT_6ParamsE)
        /*0008*/ 	.word	0x000000a8


	//----- nvinfo : EIATTR_FRAME_SIZE
	.align		4
.L_12:
        /*000c*/ 	.byte	0x04, 0x11
        /*000e*/ 	.short	(.L_14 - .L_13)
	.align		4
.L_13:
        /*0010*/ 	.word	index@(_ZN7cutlass13device_kernelINS_4gemm6kernel13GemmUniversalIN4cute5tupleIJiiiiEEENS1_10collective13CollectiveMmaINS1_37MainloopSm90TmaGmmaWarpSpecializedFP8ILi4ENS5_IJNS4_1CILi1EEENSA_ILi2EEESB_EEENS1_32KernelTmaWarpSpecializedPingpongEEENS5_IJNSA_ILi64EEENSA_ILi128EEESG_EEENS_12float_e4m3_tENS5_IJlSB_lEEESJ_SK_NS4_8TiledMMAINS4_8MMA_AtomIJNS4_4SM904GMMA31MMA_64x128x32_F32E4M3E4M3_SS_TNILNSO_7ScaleInE1ELSQ_1EEEEEENS4_6LayoutINS5_IJSB_SB_SB_EEENS5_IJNSA_ILi0EEESV_SV_EEEEENS5_IJNS4_10UnderscoreESY_SY_EEEEENS4_23SM90_TMA_LOAD_MULTICASTENS4_14ComposedLayoutINS4_7SwizzleILi2ELi4ELi3EEENS4_18smem_ptr_flag_bitsILi8EEENST_INS5_IJNSA_ILi8EEESG_EEENS5_IJSG_SB_EEEEEEEvNS4_8identityENS4_13SM90_TMA_LOADES1B_vS1C_EENS_8epilogue10collective6detail29Sm90TmaWarpSpecializedAdapterINS1G_15DefaultEpilogueISJ_SK_SK_NS1F_6thread17LinearCombinationISJ_Li1EffLNS1K_9ScaleType4KindE0ELNS_15FloatRoundStyleE2ESJ_EENS1_15EpilogueDefaultEEEEEvvEEEEvNT_6ParamsE)
        /*0014*/ 	.word	0x00000000


	//----- nvinfo : EIATTR_MIN_STACK_SIZE
	.align		4
.L_14:
        /*0018*/ 	.byte	0x04, 0x12
        /*001a*/ 	.short	(.L_16 - .L_15)
	.align		4
.L_15:
        /*001c*/ 	.word	index@(_ZN7cutlass13device_kernelINS_4gemm6kernel13GemmUniversalIN4cute5tupleIJiiiiEEENS1_10collective13CollectiveMmaINS1_37MainloopSm90TmaGmmaWarpSpecializedFP8ILi4ENS5_IJNS4_1CILi1EEENSA_ILi2EEESB_EEENS1_32KernelTmaWarpSpecializedPingpongEEENS5_IJNSA_ILi64EEENSA_ILi128EEESG_EEENS_12float_e4m3_tENS5_IJlSB_lEEESJ_SK_NS4_8TiledMMAINS4_8MMA_AtomIJNS4_4SM904GMMA31MMA_64x128x32_F32E4M3E4M3_SS_TNILNSO_7ScaleInE1ELSQ_1EEEEEENS4_6LayoutINS5_IJSB_SB_SB_EEENS5_IJNSA_ILi0EEESV_SV_EEEEENS5_IJNS4_10UnderscoreESY_SY_EEEEENS4_23SM90_TMA_LOAD_MULTICASTENS4_14ComposedLayoutINS4_7SwizzleILi2ELi4ELi3EEENS4_18smem_ptr_flag_bitsILi8EEENST_INS5_IJNSA_ILi8EEESG_EEENS5_IJSG_SB_EEEEEEEvNS4_8identityENS4_13SM90_TMA_LOADES1B_vS1C_EENS_8epilogue10collective6detail29Sm90TmaWarpSpecializedAdapterINS1G_15DefaultEpilogueISJ_SK_SK_NS1F_6thread17LinearCombinationISJ_Li1EffLNS1K_9ScaleType4KindE0ELNS_15FloatRoundStyleE2ESJ_EENS1_15EpilogueDefaultEEEEEvvEEEEvNT_6ParamsE)
        /*0020*/ 	.word	0x00000000
.L_16:


//--------------------- .nv.compat                --------------------------
	.section	.nv.compat,"",@"SHT_CUDA_COMPAT_INFO"
	.align	4
        /*0000*/ 	.byte	0x02, 0x09, 0x01, 0x00, 0x02, 0x02, 0x04, 0x00, 0x02, 0x05, 0x05, 0x00, 0x03, 0x07, 0x01, 0x01
        /*0010*/ 	.byte	0x02, 0x03, 0x01, 0x00, 0x02, 0x06, 0x01, 0x00, 0x04, 0x0b, 0x08, 0x00, 0x00, 0x00, 0x00, 0x00
        /*0020*/ 	.byte	0x00, 0x00, 0x00, 0x00


//--------------------- .nv.info._ZN7cutlass13device_kernelINS_4gemm6kernel13GemmUniversalIN4cute5tupleIJiiiiEEENS1_10collective13CollectiveMmaINS1_37MainloopSm90TmaGmmaWarpSpecializedFP8ILi4ENS5_IJNS4_1CILi1EEENSA_ILi2EEESB_EEENS1_32KernelTmaWarpSpecializedPingpongEEENS5_IJNSA_ILi64EEENSA_ILi128EEESG_EEENS_12float_e4m3_tENS5_IJlSB_lEEESJ_SK_NS4_8TiledMMAINS4_8MMA_AtomIJNS4_4SM904GMMA31MMA_64x128x32_F32E4M3E4M3_SS_TNILNSO_7ScaleInE1ELSQ_1EEEEEENS4_6LayoutINS5_IJSB_SB_SB_EEENS5_IJNSA_ILi0EEESV_SV_EEEEENS5_IJNS4_10UnderscoreESY_SY_EEEEENS4_23SM90_TMA_LOAD_MULTICASTENS4_14ComposedLayoutINS4_7SwizzleILi2ELi4ELi3EEENS4_18smem_ptr_flag_bitsILi8EEENST_INS5_IJNSA_ILi8EEESG_EEENS5_IJSG_SB_EEEEEEEvNS4_8identityENS4_13SM90_TMA_LOADES1B_vS1C_EENS_8epilogue10collective6detail29Sm90TmaWarpSpecializedAdapterINS1G_15DefaultEpilogueISJ_SK_SK_NS1F_6thread17LinearCombinationISJ_Li1EffLNS1K_9ScaleType4KindE0ELNS_15FloatRoundStyleE2ESJ_EENS1_15EpilogueDefaultEEEEEvvEEEEvNT_6ParamsE --------------------------
	.section	.nv.info._ZN7cutlass13device_kernelINS_4gemm6kernel13GemmUniversalIN4cute5tupleIJiiiiEEENS1_10collective13CollectiveMmaINS1_37MainloopSm90TmaGmmaWarpSpecializedFP8ILi4ENS5_IJNS4_1CILi1EEENSA_ILi2EEESB_EEENS1_32KernelTmaWarpSpecializedPingpongEEENS5_IJNSA_ILi64EEENSA_ILi128EEESG_EEENS_12float_e4m3_tENS5_IJlSB_lEEESJ_SK_NS4_8TiledMMAINS4_8MMA_AtomIJNS4_4SM904GMMA31MMA_64x128x32_F32E4M3E4M3_SS_TNILNSO_7ScaleInE1ELSQ_1EEEEEENS4_6LayoutINS5_IJSB_SB_SB_EEENS5_IJNSA_ILi0EEESV_SV_EEEEENS5_IJNS4_10UnderscoreESY_SY_EEEEENS4_23SM90_TMA_LOAD_MULTICASTENS4_14ComposedLayoutINS4_7SwizzleILi2ELi4ELi3EEENS4_18smem_ptr_flag_bitsILi8EEENST_INS5_IJNSA_ILi8EEESG_EEENS5_IJSG_SB_EEEEEEEvNS4_8identityENS4_13SM90_TMA_LOADES1B_vS1C_EENS_8epilogue10collective6detail29Sm90TmaWarpSpecializedAdapterINS1G_15DefaultEpilogueISJ_SK_SK_NS1F_6thread17LinearCombinationISJ_Li1EffLNS1K_9ScaleType4KindE0ELNS_15FloatRoundStyleE2ESJ_EENS1_15EpilogueDefaultEEEEEvvEEEEvNT_6ParamsE,"",@"SHT_CUDA_INFO"
	.sectionflags	@""
	.align	4


	//----- nvinfo : EIATTR_CUDA_API_VERSION
	.align		4
        /*0000*/ 	.byte	0x04, 0x37
        /*0002*/ 	.short	(.L_18 - .L_17)
.L_17:
        /*0004*/ 	.word	0x00000082


	//----- nvinfo : EIATTR_KPARAM_INFO
	.align		4
.L_18:
        /*0008*/ 	.byte	0x04, 0x17
        /*000a*/ 	.short	(.L_20 - .L_19)
.L_19:
        /*000c*/ 	.word	0x00000000
        /*0010*/ 	.short	0x0000
        /*0012*/ 	.short	0x0070
        /*0014*/ 	.byte	0x00, 0xf0, 0x01, 0x10


	//----- nvinfo : EIATTR_SPARSE_MMA_MASK
	.align		4
.L_20:
        /*0018*/ 	.byte	0x03, 0x50
        /*001a*/ 	.short	0x0000


	//----- nvinfo : EIATTR_MAXREG_COUNT
	.align		4
        /*001c*/ 	.byte	0x03, 0x1b
        /*001e*/ 	.short	0x00a8


	//----- nvinfo : EIATTR_NUM_BARRIERS
	.align		4
        /*0020*/ 	.byte	0x02, 0x4c
        /*0022*/ 	.byte	0x01
	.zero		1


	//----- nvinfo : EIATTR_MERCURY_ISA_VERSION
	.align		4
        /*0024*/ 	.byte	0x03, 0x5f
        /*0026*/ 	.short	0x0101


	//----- nvinfo : EIATTR_INT_WARP_WIDE_INSTR_OFFSETS
	.align		4
        /*0028*/ 	.byte	0x04, 0x31
        /*002a*/ 	.short	(.L_22 - .L_21)


	//   ....[0]....
.L_21:
        /*002c*/ 	.word	0x00000590


	//   ....[1]....
        /*0030*/ 	.word	0x000005c0


	//   ....[2]....
        /*0034*/ 	.word	0x00000610


	//   ....[3]....
        /*0038*/ 	.word	0x00000690


	//   ....[4]....
        /*003c*/ 	.word	0x000006d0


	//   ....[5]....
        /*0040*/ 	.word	0x000006e0


	//   ....[6]....
        /*0044*/ 	.word	0x000007a0


	//   ....[7]....
        /*0048*/ 	.word	0x000007f0


	//   ....[8]....
        /*004c*/ 	.word	0x00003190


	//----- nvinfo : EIATTR_COOP_GROUP_MASK_REGIDS
	.align		4
.L_22:
        /*0050*/ 	.byte	0x04, 0x29
        /*0052*/ 	.short	(.L_24 - .L_23)


	//   ....[0]....
.L_23:
        /*0054*/ 	.word	0xffffffff


	//   ....[1]....
        /*0058*/ 	.word	0xffffffff


	//   ....[2]....
        /*005c*/ 	.word	0xffffffff


	//   ....[3]....
        /*0060*/ 	.word	0xffffffff


	//   ....[4]....
        /*0064*/ 	.word	0xffffffff


	//   ....[5]....
        /*0068*/ 	.word	0xffffffff


	//   ....[6]....
        /*006c*/ 	.word	0xffffffff


	//----- nvinfo : EIATTR_COOP_GROUP_INSTR_OFFSETS
	.align		4
.L_24:
        /*0070*/ 	.byte	0x04, 0x28
        /*0072*/ 	.short	(.L_26 - .L_25)


	//   ....[0]....
.L_25:
        /*0074*/ 	.word	0x00000050


	//   ....[1]....
        /*0078*/ 	.word	0x00000080


	//   ....[2]....
        /*007c*/ 	.word	0x00000180


	//   ....[3]....
        /*0080*/ 	.word	0x000003b0


	//   ....[4]....
        /*0084*/ 	.word	0x000003f0


	//   ....[5]....
        /*0088*/ 	.word	0x000004b0


	//   ....[6]....
        /*008c*/ 	.word	0x00000900


	//----- nvinfo : EIATTR_REG_RECONFIG
	.align		4
.L_26:
        /*0090*/ 	.byte	0x01, 0x54
	.zero		2


	//----- nvinfo : EIATTR_MBARRIER_INSTR_OFFSETS
	.align		4
        /*0094*/ 	.byte	0x04, 0x39
        /*0096*/ 	.short	(.L_28 - .L_27)


	//   ....[0]....
.L_27:
        /*0098*/ 	.word	0x00000320
        /*009c*/ 	.word	0x000000ff
        /*00a0*/ 	.word	0x00000000
        /*00a4*/ 	.short	0x0100
        /*00a6*/ 	.byte	0x0a
	.zero		1


	//   ....[1]....
        /*00a8*/ 	.word	0x00000330
        /*00ac*/ 	.word	0x000000ff
        /*00b0*/ 	.word	0x00000020
        /*00b4*/ 	.short	0x0100
        /*00b6*/ 	.byte	0x0a
	.zero		1


	//   ....[2]....
        /*00b8*/ 	.word	0x00000340
        /*00bc*/ 	.word	0x000000ff
        /*00c0*/ 	.word	0x00000008
        /*00c4*/ 	.short	0x0100
        /*00c6*/ 	.byte	0x0a
	.zero		1


	//   ....[3]....
        /*00c8*/ 	.word	0x00000350
        /*00cc*/ 	.word	0x000000ff
        /*00d0*/ 	.word	0x00000028
        /*00d4*/ 	.short	0x0100
        /*00d6*/ 	.byte	0x0a
	.zero		1


	//   ....[4]....
        /*00d8*/ 	.word	0x00000360
        /*00dc*/ 	.word	0x000000ff
        /*00e0*/ 	.word	0x00000010
        /*00e4*/ 	.short	0x0100
        /*00e6*/ 	.byte	0x0a
	.zero		1


	//   ....[5]....
        /*00e8*/ 	.word	0x00000370
        /*00ec*/ 	.word	0x000000ff
        /*00f0*/ 	.word	0x00000030
        /*00f4*/ 	.short	0x0100
        /*00f6*/ 	.byte	0x0a
	.zero		1


	//   ....[6]....
        /*00f8*/ 	.word	0x00000380
        /*00fc*/ 	.word	0x000000ff
        /*0100*/ 	.word	0x00000018
        /*0104*/ 	.short	0x0100
        /*0106*/ 	.byte	0x0a
	.zero		1


	//   ....[7]....
        /*0108*/ 	.word	0x00000390
        /*010c*/ 	.word	0x000000ff
        /*0110*/ 	.word	0x00000038
        /*0114*/ 	.short	0x0100
        /*0116*/ 	.byte	0x0a
	.zero		1


	//   ....[8]....
        /*0118*/ 	.word	0x000007e0
        /*011c*/ 	.word	0x000000ff
        /*0120*/ 	.word	0x00000070
        /*0124*/ 	.short	0x0100
        /*0126*/ 	.byte	0x0f
	.zero		1


	//   ....[9]....
        /*0128*/ 	.word	0x00000820
        /*012c*/ 	.word	0x000000ff
        /*0130*/ 	.word	0x00000078
        /*0134*/ 	.short	0x0100
        /*0136*/ 	.byte	0x0f
	.zero		1


	//   ....[10]....
        /*0138*/ 	.word	0x00000850
        /*013c*/ 	.word	0x000000ff
        /*0140*/ 	.word	0x00000050
        /*0144*/ 	.short	0x0100
        /*0146*/ 	.byte	0x10
	.zero		1


	//   ....[11]....
        /*0148*/ 	.word	0x00000890
        /*014c*/ 	.word	0x000000ff
        /*0150*/ 	.word	0x00000058
        /*0154*/ 	.short	0x0100
        /*0156*/ 	.byte	0x10
	.zero		1


	//   ....[12]....
        /*0158*/ 	.word	0x000008a0
        /*015c*/ 	.word	0x000000ff
        /*0160*/ 	.word	0x00000060
        /*0164*/ 	.short	0x0100
        /*0166*/ 	.byte	0x10
	.zero		1


	//   ....[13]....
        /*0168*/ 	.word	0x000008b0
        /*016c*/ 	.word	0x000000ff
        /*0170*/ 	.word	0x00000068
        /*0174*/ 	.short	0x0100
        /*0176*/ 	.byte	0x10
	.zero		1


	//   ....[14]....
        /*0178*/ 	.word	0x000016d0
        /*017c*/ 	.word	0x0000000e
        /*0180*/ 	.word	0xfffffff8
        /*0184*/ 	.short	0x010a
        /*0186*/ 	.byte	0x3f
	.zero		1


	//   ....[15]....
        /*0188*/ 	.word	0x00001bc0
        /*018c*/ 	.word	0x000000ff
        /*0190*/ 	.word	0x00000000
        /*0194*/ 	.short	0x010a
        /*0196*/ 	.byte	0x04
	.zero		1


	//   ....[16]....
        /*0198*/ 	.word	0x00001c00
        /*019c*/ 	.word	0x000000ff
        /*01a0*/ 	.word	0x00000000
        /*01a4*/ 	.short	0x010a
        /*01a6*/ 	.byte	0x04
	.zero		1


	//   ....[17]....
        /*01a8*/ 	.word	0x00002510
        /*01ac*/ 	.word	0x000000ff
        /*01b0*/ 	.word	0x00000000
        /*01b4*/ 	.short	0x010a
        /*01b6*/ 	.byte	0x0f
	.zero		1


	//   ....[18]....
        /*01b8*/ 	.word	0x00002550
        /*01bc*/ 	.word	0x000000ff
        /*01c0*/ 	.word	0x00000000
        /*01c4*/ 	.short	0x010a
        /*01c6*/ 	.byte	0x0f
	.zero		1


	//   ....[19]....
        /*01c8*/ 	.word	0x00002bc0
        /*01cc*/ 	.word	0x00000091
        /*01d0*/ 	.word	0x00000000
        /*01d4*/ 	.short	0x0101
        /*01d6*/ 	.byte	0x3f
	.zero		1


	//   ....[20]....
        /*01d8*/ 	.word	0x00003120
        /*01dc*/ 	.word	0x00000093
        /*01e0*/ 	.word	0x00000000
        /*01e4*/ 	.short	0x0101
        /*01e6*/ 	.byte	0x1f
	.zero		1


	//   ....[21]....
        /*01e8*/ 	.word	0x00003230
        /*01ec*/ 	.word	0x0000000d
        /*01f0*/ 	.word	0x00000000
        /*01f4*/ 	.short	0x0101
        /*01f6*/ 	.byte	0x3f
	.zero		1


	//   ....[22]....
        /*01f8*/ 	.word	0x00003290
        /*01fc*/ 	.word	0x0000000e
        /*0200*/ 	.word	0x00000008
        /*0204*/ 	.short	0x010a
        /*0206*/ 	.byte	0x3f
	.zero		1


	//   ....[23]....
        /*0208*/ 	.word	0x00007ab0
        /*020c*/ 	.word	0x0000000f
        /*0210*/ 	.word	0x00000000
        /*0214*/ 	.short	0x0101
        /*0216*/ 	.byte	0x1f
	.zero		1


	//   ....[24]....
        /*0218*/ 	.word	0x00008570
        /*021c*/ 	.word	0x0000000d
        /*0220*/ 	.word	0x00000020
        /*0224*/ 	.short	0x010a
        /*0226*/ 	.byte	0x3f
	.zero		1


	//   ....[25]....
        /*0228*/ 	.word	0x00008990
        /*022c*/ 	.word	0x00000005
        /*0230*/ 	.word	0x00000078
        /*0234*/ 	.short	0x0101
        /*0236*/ 	.byte	0x3f
	.zero		1


	//   ....[26]....
        /*0238*/ 	.word	0x00009090
        /*023c*/ 	.word	0x00000005
        /*0240*/ 	.word	0x00000000
        /*0244*/ 	.short	0x010a
        /*0246*/ 	.byte	0x3f
	.zero		1


	//   ....[27]....
        /*0248*/ 	.word	0x00009110
        /*024c*/ 	.word	0x00000007
        /*0250*/ 	.word	0x00000000
        /*0254*/ 	.short	0x010a
        /*0256*/ 	.byte	0x3f
	.zero		1


	//   ....[28]....
        /*0258*/ 	.word	0x000091a0
        /*025c*/ 	.word	0x00000006
        /*0260*/ 	.word	0x00000000
        /*0264*/ 	.short	0x010a
        /*0266*/ 	.byte	0x3f
	.zero		1


	//   ....[29]....
        /*0268*/ 	.word	0x00009230
        /*026c*/ 	.word	0x00000003
        /*0270*/ 	.word	0x00000000
        /*0274*/ 	.short	0x010a
        /*0276*/ 	.byte	0x3f
	.zero		1


	//   ....[30]....
        /*0278*/ 	.word	0x00009290
        /*027c*/ 	.word	0x0000000e
        /*0280*/ 	.word	0xfffffff8
        /*0284*/ 	.short	0x010a
        /*0286*/ 	.byte	0x3f
	.zero		1


	//   ....[31]....
        /*0288*/ 	.word	0x000092f0
        /*028c*/ 	.word	0x0000000d
        /*0290*/ 	.word	0x00000000
        /*0294*/ 	.short	0x010a
        /*0296*/ 	.byte	0x3f
	.zero		1


	//   ....[32]....
        /*0298*/ 	.word	0x00009350
        /*029c*/ 	.word	0x00000094
        /*02a0*/ 	.word	0x00000000
        /*02a4*/ 	.short	0x010a
        /*02a6*/ 	.byte	0x3f
	.zero		1


	//   ....[33]....
        /*02a8*/ 	.word	0x000093a0
        /*02ac*/ 	.word	0x0000000e
        /*02b0*/ 	.word	0x00000008
        /*02b4*/ 	.short	0x010a
        /*02b6*/ 	.byte	0x3f
	.zero		1


	//   ....[34]....
        /*02b8*/ 	.word	0x00009470
        /*02bc*/ 	.word	0x0000000d
        /*02c0*/ 	.word	0x00000020
        /*02c4*/ 	.short	0x010a
        /*02c6*/ 	.byte	0x3f
	.zero		1


	//   ....[35]....
        /*02c8*/ 	.word	0x00009550
        /*02cc*/ 	.word	0x00000005
        /*02d0*/ 	.word	0x00000000
        /*02d4*/ 	.short	0x010a
        /*02d6*/ 	.byte	0x3f
	.zero		1


	//   ....[36]....
        /*02d8*/ 	.word	0x000095a0
        /*02dc*/ 	.word	0x00000007
        /*02e0*/ 	.word	0x00000000
        /*02e4*/ 	.short	0x010a
        /*02e6*/ 	.byte	0x3f
	.zero		1


	//   ....[37]....
        /*02e8*/ 	.word	0x000095f0
        /*02ec*/ 	.word	0x00000006
        /*02f0*/ 	.word	0x00000000
        /*02f4*/ 	.short	0x010a
        /*02f6*/ 	.byte	0x3f
	.zero		1


	//----- nvinfo : EIATTR_NUM_MBARRIERS
	.align		4
.L_28:
        /*02f8*/ 	.byte	0x03, 0x38
        /*02fa*/ 	.short	0x000e


	//----- nvinfo : EIATTR_EXIT_INSTR_OFFSETS
	.align		4
        /*02fc*/ 	.byte	0x04, 0x1c
        /*02fe*/ 	.short	(.L_30 - .L_29)


	//   ....[0]....
.L_29:
        /*0300*/ 	.word	0x000013c0


	//   ....[1]....
        /*0304*/ 	.word	0x00001420


	//   ....[2]....
        /*0308*/ 	.word	0x00008260


	//   ....[3]....
        /*030c*/ 	.word	0x00008290


	//   ....[4]....
        /*0310*/ 	.word	0x00009280


	//----- nvinfo : EIATTR_MAX_THREADS
	.align		4
.L_30:
        /*0314*/ 	.byte	0x04, 0x05
        /*0316*/ 	.short	(.L_32 - .L_31)
.L_31:
        /*0318*/ 	.word	0x00000180
        /*031c*/ 	.word	0x00000001
        /*0320*/ 	.word	0x00000001


	//----- nvinfo : EIATTR_CRS_STACK_SIZE
	.align		4
.L_32:
        /*0324*/ 	.byte	0x04, 0x1e
        /*0326*/ 	.short	(.L_34 - .L_33)
.L_33:
        /*0328*/ 	.word	0x00000000


	//----- nvinfo : EIATTR_CBANK_PARAM_SIZE
	.align		4
.L_34:
        /*032c*/ 	.byte	0x03, 0x19
        /*032e*/ 	.short	0x0470


	//----- nvinfo : EIATTR_PARAM_CBANK
	.align		4
        /*0330*/ 	.byte	0x04, 0x0a
        /*0332*/ 	.short	(.L_36 - .L_35)
	.align		4
.L_35:
        /*0334*/ 	.word	index@(.nv.constant0._ZN7cutlass13device_kernelINS_4gemm6kernel13GemmUniversalIN4cute5tupleIJiiiiEEENS1_10collective13CollectiveMmaINS1_37MainloopSm90TmaGmmaWarpSpecializedFP8ILi4ENS5_IJNS4_1CILi1EEENSA_ILi2EEESB_EEENS1_32KernelTmaWarpSpecializedPingpongEEENS5_IJNSA_ILi64EEENSA_ILi128EEESG_EEENS_12float_e4m3_tENS5_IJlSB_lEEESJ_SK_NS4_8TiledMMAINS4_8MMA_AtomIJNS4_4SM904GMMA31MMA_64x128x32_F32E4M3E4M3_SS_TNILNSO_7ScaleInE1ELSQ_1EEEEEENS4_6LayoutINS5_IJSB_SB_SB_EEENS5_IJNSA_ILi0EEESV_SV_EEEEENS5_IJNS4_10UnderscoreESY_SY_EEEEENS4_23SM90_TMA_LOAD_MULTICASTENS4_14ComposedLayoutINS4_7SwizzleILi2ELi4ELi3EEENS4_18smem_ptr_flag_bitsILi8EEENST_INS5_IJNSA_ILi8EEESG_EEENS5_IJSG_SB_EEEEEEEvNS4_8identityENS4_13SM90_TMA_LOADES1B_vS1C_EENS_8epilogue10collective6detail29Sm90TmaWarpSpecializedAdapterINS1G_15DefaultEpilogueISJ_SK_SK_NS1F_6thread17LinearCombinationISJ_Li1EffLNS1K_9ScaleType4KindE0ELNS_15FloatRoundStyleE2ESJ_EENS1_15EpilogueDefaultEEEEEvvEEEEvNT_6ParamsE)
        /*0338*/ 	.short	0x0210
        /*033a*/ 	.short	0x0470


	//----- nvinfo : EIATTR_SW_WAR
	.align		4
.L_36:
        /*033c*/ 	.byte	0x04, 0x36
        /*033e*/ 	.short	(.L_38 - .L_37)
.L_37:
        /*0340*/ 	.word	0x00000008
.L_38:


//--------------------- .nv.callgraph             --------------------------
	.section	.nv.callgraph,"",@"SHT_CUDA_CALLGRAPH"
	.align	4
	.sectionentsize	8
	.align		4
        /*0000*/ 	.word	0x00000000
	.align		4
        /*0004*/ 	.word	0xffffffff
	.align		4
        /*0008*/ 	.word	0x00000000
	.align		4
        /*000c*/ 	.word	0xfffffffe
	.align		4
        /*0010*/ 	.word	0x00000000
	.align		4
        /*0014*/ 	.word	0xfffffffd
	.align		4
        /*0018*/ 	.word	0x00000000
	.align		4
        /*001c*/ 	.word	0xfffffffc


//--------------------- .nv.constant4             --------------------------
	.section	.nv.constant4,"a",@progbits
	.align	8
	.align		8
.nv.constant4:
        /*0000*/ 	.dword	_ZN39_INTERNAL_123b4bfc_4_k_cu_9aee7634_29094cuda3std3__45__cpo5beginE
	.align		8
        /*0008*/ 	.dword	_ZN39_INTERNAL_123b4bfc_4_k_cu_9aee7634_29094cuda3std3__45__cpo3endE
	.align		8
        /*0010*/ 	.dword	_ZN39_INTERNAL_123b4bfc_4_k_cu_9aee7634_29094cuda3std3__45__cpo6cbeginE
	.align		8
        /*0018*/ 	.dword	_ZN39_INTERNAL_123b4bfc_4_k_cu_9aee7634_29094cuda3std3__45__cpo4cendE
	.align		8
        /*0020*/ 	.dword	_ZN39_INTERNAL_123b4bfc_4_k_cu_9aee7634_29094cuda3std3__441_GLOBAL__N__123b4bfc_4_k_cu_9aee7634_29096ignoreE
	.align		8
        /*0028*/ 	.dword	_ZN39_INTERNAL_123b4bfc_4_k_cu_9aee7634_29094cuda3std3__419piecewise_constructE
	.align		8
        /*0030*/ 	.dword	_ZN39_INTERNAL_123b4bfc_4_k_cu_9aee7634_29094cuda3std3__48in_placeE
	.align		8
        /*0038*/ 	.dword	_ZN39_INTERNAL_123b4bfc_4_k_cu_9aee7634_29094cuda3std6ranges3__45__cpo4swapE
	.align		8
        /*0040*/ 	.dword	_ZN39_INTERNAL_123b4bfc_4_k_cu_9aee7634_29094cuda3std6ranges3__45__cpo9iter_moveE
	.align		8
        /*0048*/ 	.dword	_ZN39_INTERNAL_123b4bfc_4_k_cu_9aee7634_29094cute7productE
	.align		8
        /*0050*/ 	.dword	_ZN39_INTERNAL_123b4bfc_4_k_cu_9aee7634_29094cute1_E


//--------------------- .text._ZN7cutlass13device_kernelINS_4gemm6kernel13GemmUniversalIN4cute5tupleIJiiiiEEENS1_10collective13CollectiveMmaINS1_37MainloopSm90TmaGmmaWarpSpecializedFP8ILi4ENS5_IJNS4_1CILi1EEENSA_ILi2EEESB_EEENS1_32KernelTmaWarpSpecializedPingpongEEENS5_IJNSA_ILi64EEENSA_ILi128EEESG_EEENS_12float_e4m3_tENS5_IJlSB_lEEESJ_SK_NS4_8TiledMMAINS4_8MMA_AtomIJNS4_4SM904GMMA31MMA_64x128x32_F32E4M3E4M3_SS_TNILNSO_7ScaleInE1ELSQ_1EEEEEENS4_6LayoutINS5_IJSB_SB_SB_EEENS5_IJNSA_ILi0EEESV_SV_EEEEENS5_IJNS4_10UnderscoreESY_SY_EEEEENS4_23SM90_TMA_LOAD_MULTICASTENS4_14ComposedLayoutINS4_7SwizzleILi2ELi4ELi3EEENS4_18smem_ptr_flag_bitsILi8EEENST_INS5_IJNSA_ILi8EEESG_EEENS5_IJSG_SB_EEEEEEEvNS4_8identityENS4_13SM90_TMA_LOADES1B_vS1C_EENS_8epilogue10collective6detail29Sm90TmaWarpSpecializedAdapterINS1G_15DefaultEpilogueISJ_SK_SK_NS1F_6thread17LinearCombinationISJ_Li1EffLNS1K_9ScaleType4KindE0ELNS_15FloatRoundStyleE2ESJ_EENS1_15EpilogueDefaultEEEEEvvEEEEvNT_6ParamsE --------------------------
	.section	.text._ZN7cutlass13device_kernelINS_4gemm6kernel13GemmUniversalIN4cute5tupleIJiiiiEEENS1_10collective13CollectiveMmaINS1_37MainloopSm90TmaGmmaWarpSpecializedFP8ILi4ENS5_IJNS4_1CILi1EEENSA_ILi2EEESB_EEENS1_32KernelTmaWarpSpecializedPingpongEEENS5_IJNSA_ILi64EEENSA_ILi128EEESG_EEENS_12float_e4m3_tENS5_IJlSB_lEEESJ_SK_NS4_8TiledMMAINS4_8MMA_AtomIJNS4_4SM904GMMA31MMA_64x128x32_F32E4M3E4M3_SS_TNILNSO_7ScaleInE1ELSQ_1EEEEEENS4_6LayoutINS5_IJSB_SB_SB_EEENS5_IJNSA_ILi0EEESV_SV_EEEEENS5_IJNS4_10UnderscoreESY_SY_EEEEENS4_23SM90_TMA_LOAD_MULTICASTENS4_14ComposedLayoutINS4_7SwizzleILi2ELi4ELi3EEENS4_18smem_ptr_flag_bitsILi8EEENST_INS5_IJNSA_ILi8EEESG_EEENS5_IJSG_SB_EEEEEEEvNS4_8identityENS4_13SM90_TMA_LOADES1B_vS1C_EENS_8epilogue10collective6detail29Sm90TmaWarpSpecializedAdapterINS1G_15DefaultEpilogueISJ_SK_SK_NS1F_6thread17LinearCombinationISJ_Li1EffLNS1K_9ScaleType4KindE0ELNS_15FloatRoundStyleE2ESJ_EENS1_15EpilogueDefaultEEEEEvvEEEEvNT_6ParamsE,"ax",@progbits
	.align	128
.text._ZN7cutlass13device_kernelINS_4gemm6kernel13GemmUniversalIN4cute5tupleIJiiiiEEENS1_10collective13CollectiveMmaINS1_37MainloopSm90TmaGmmaWarpSpecializedFP8ILi4ENS5_IJNS4_1CILi1EEENSA_ILi2EEESB_EEENS1_32KernelTmaWarpSpecializedPingpongEEENS5_IJNSA_ILi64EEENSA_ILi128EEESG_EEENS_12float_e4m3_tENS5_IJlSB_lEEESJ_SK_NS4_8TiledMMAINS4_8MMA_AtomIJNS4_4SM904GMMA31MMA_64x128x32_F32E4M3E4M3_SS_TNILNSO_7ScaleInE1ELSQ_1EEEEEENS4_6LayoutINS5_IJSB_SB_SB_EEENS5_IJNSA_ILi0EEESV_SV_EEEEENS5_IJNS4_10UnderscoreESY_SY_EEEEENS4_23SM90_TMA_LOAD_MULTICASTENS4_14ComposedLayoutINS4_7SwizzleILi2ELi4ELi3EEENS4_18smem_ptr_flag_bitsILi8EEENST_INS5_IJNSA_ILi8EEESG_EEENS5_IJSG_SB_EEEEEEEvNS4_8identityENS4_13SM90_TMA_LOADES1B_vS1C_EENS_8epilogue10collective6detail29Sm90TmaWarpSpecializedAdapterINS1G_15DefaultEpilogueISJ_SK_SK_NS1F_6thread17LinearCombinationISJ_Li1EffLNS1K_9ScaleType4KindE0ELNS_15FloatRoundStyleE2ESJ_EENS1_15EpilogueDefaultEEEEEvvEEEEvNT_6ParamsE:
        .type           _ZN7cutlass13device_kernelINS_4gemm6kernel13GemmUniversalIN4cute5tupleIJiiiiEEENS1_10collective13CollectiveMmaINS1_37MainloopSm90TmaGmmaWarpSpecializedFP8ILi4ENS5_IJNS4_1CILi1EEENSA_ILi2EEESB_EEENS1_32KernelTmaWarpSpecializedPingpongEEENS5_IJNSA_ILi64EEENSA_ILi128EEESG_EEENS_12float_e4m3_tENS5_IJlSB_lEEESJ_SK_NS4_8TiledMMAINS4_8MMA_AtomIJNS4_4SM904GMMA31MMA_64x128x32_F32E4M3E4M3_SS_TNILNSO_7ScaleInE1ELSQ_1EEEEEENS4_6LayoutINS5_IJSB_SB_SB_EEENS5_IJNSA_ILi0EEESV_SV_EEEEENS5_IJNS4_10UnderscoreESY_SY_EEEEENS4_23SM90_TMA_LOAD_MULTICASTENS4_14ComposedLayoutINS4_7SwizzleILi2ELi4ELi3EEENS4_18smem_ptr_flag_bitsILi8EEENST_INS5_IJNSA_ILi8EEESG_EEENS5_IJSG_SB_EEEEEEEvNS4_8identityENS4_13SM90_TMA_LOADES1B_vS1C_EENS_8epilogue10collective6detail29Sm90TmaWarpSpecializedAdapterINS1G_15DefaultEpilogueISJ_SK_SK_NS1F_6thread17LinearCombinationISJ_Li1EffLNS1K_9ScaleType4KindE0ELNS_15FloatRoundStyleE2ESJ_EENS1_15EpilogueDefaultEEEEEvvEEEEvNT_6ParamsE,@function
        .size           _ZN7cutlass13device_kernelINS_4gemm6kernel13GemmUniversalIN4cute5tupleIJiiiiEEENS1_10collective13CollectiveMmaINS1_37MainloopSm90TmaGmmaWarpSpecializedFP8ILi4ENS5_IJNS4_1CILi1EEENSA_ILi2EEESB_EEENS1_32KernelTmaWarpSpecializedPingpongEEENS5_IJNSA_ILi64EEENSA_ILi128EEESG_EEENS_12float_e4m3_tENS5_IJlSB_lEEESJ_SK_NS4_8TiledMMAINS4_8MMA_AtomIJNS4_4SM904GMMA31MMA_64x128x32_F32E4M3E4M3_SS_TNILNSO_7ScaleInE1ELSQ_1EEEEEENS4_6LayoutINS5_IJSB_SB_SB_EEENS5_IJNSA_ILi0EEESV_SV_EEEEENS5_IJNS4_10UnderscoreESY_SY_EEEEENS4_23SM90_TMA_LOAD_MULTICASTENS4_14ComposedLayoutINS4_7SwizzleILi2ELi4ELi3EEENS4_18smem_ptr_flag_bitsILi8EEENST_INS5_IJNSA_ILi8EEESG_EEENS5_IJSG_SB_EEEEEEEvNS4_8identityENS4_13SM90_TMA_LOADES1B_vS1C_EENS_8epilogue10collective6detail29Sm90TmaWarpSpecializedAdapterINS1G_15DefaultEpilogueISJ_SK_SK_NS1F_6thread17LinearCombinationISJ_Li1EffLNS1K_9ScaleType4KindE0ELNS_15FloatRoundStyleE2ESJ_EENS1_15EpilogueDefaultEEEEEvvEEEEvNT_6ParamsE,(.L_x_207 - _ZN7cutlass13device_kernelINS_4gemm6kernel13GemmUniversalIN4cute5tupleIJiiiiEEENS1_10collective13CollectiveMmaINS1_37MainloopSm90TmaGmmaWarpSpecializedFP8ILi4ENS5_IJNS4_1CILi1EEENSA_ILi2EEESB_EEENS1_32KernelTmaWarpSpecializedPingpongEEENS5_IJNSA_ILi64EEENSA_ILi128EEESG_EEENS_12float_e4m3_tENS5_IJlSB_lEEESJ_SK_NS4_8TiledMMAINS4_8MMA_AtomIJNS4_4SM904GMMA31MMA_64x128x32_F32E4M3E4M3_SS_TNILNSO_7ScaleInE1ELSQ_1EEEEEENS4_6LayoutINS5_IJSB_SB_SB_EEENS5_IJNSA_ILi0EEESV_SV_EEEEENS5_IJNS4_10UnderscoreESY_SY_EEEEENS4_23SM90_TMA_LOAD_MULTICASTENS4_14ComposedLayoutINS4_7SwizzleILi2ELi4ELi3EEENS4_18smem_ptr_flag_bitsILi8EEENST_INS5_IJNSA_ILi8EEESG_EEENS5_IJSG_SB_EEEEEEEvNS4_8identityENS4_13SM90_TMA_LOADES1B_vS1C_EENS_8epilogue10collective6detail29Sm90TmaWarpSpecializedAdapterINS1G_15DefaultEpilogueISJ_SK_SK_NS1F_6thread17LinearCombinationISJ_Li1EffLNS1K_9ScaleType4KindE0ELNS_15FloatRoundStyleE2ESJ_EENS1_15EpilogueDefaultEEEEEvvEEEEvNT_6ParamsE)
        .other          _ZN7cutlass13device_kernelINS_4gemm6kernel13GemmUniversalIN4cute5tupleIJiiiiEEENS1_10collective13CollectiveMmaINS1_37MainloopSm90TmaGmmaWarpSpecializedFP8ILi4ENS5_IJNS4_1CILi1EEENSA_ILi2EEESB_EEENS1_32KernelTmaWarpSpecializedPingpongEEENS5_IJNSA_ILi64EEENSA_ILi128EEESG_EEENS_12float_e4m3_tENS5_IJlSB_lEEESJ_SK_NS4_8TiledMMAINS4_8MMA_AtomIJNS4_4SM904GMMA31MMA_64x128x32_F32E4M3E4M3_SS_TNILNSO_7ScaleInE1ELSQ_1EEEEEENS4_6LayoutINS5_IJSB_SB_SB_EEENS5_IJNSA_ILi0EEESV_SV_EEEEENS5_IJNS4_10UnderscoreESY_SY_EEEEENS4_23SM90_TMA_LOAD_MULTICASTENS4_14ComposedLayoutINS4_7SwizzleILi2ELi4ELi3EEENS4_18smem_ptr_flag_bitsILi8EEENST_INS5_IJNSA_ILi8EEESG_EEENS5_IJSG_SB_EEEEEEEvNS4_8identityENS4_13SM90_TMA_LOADES1B_vS1C_EENS_8epilogue10collective6detail29Sm90TmaWarpSpecializedAdapterINS1G_15DefaultEpilogueISJ_SK_SK_NS1F_6thread17LinearCombinationISJ_Li1EffLNS1K_9ScaleType4KindE0ELNS_15FloatRoundStyleE2ESJ_EENS1_15EpilogueDefaultEEEEEvvEEEEvNT_6ParamsE,@"STO_CUDA_ENTRY STV_DEFAULT"
_ZN7cutlass13device_kernelINS_4gemm6kernel13GemmUniversalIN4cute5tupleIJiiiiEEENS1_10collective13CollectiveMmaINS1_37MainloopSm90TmaGmmaWarpSpecializedFP8ILi4ENS5_IJNS4_1CILi1EEENSA_ILi2EEESB_EEENS1_32KernelTmaWarpSpecializedPingpongEEENS5_IJNSA_ILi64EEENSA_ILi128EEESG_EEENS_12float_e4m3_tENS5_IJlSB_lEEESJ_SK_NS4_8TiledMMAINS4_8MMA_AtomIJNS4_4SM904GMMA31MMA_64x128x32_F32E4M3E4M3_SS_TNILNSO_7ScaleInE1ELSQ_1EEEEEENS4_6LayoutINS5_IJSB_SB_SB_EEENS5_IJNSA_ILi0EEESV_SV_EEEEENS5_IJNS4_10UnderscoreESY_SY_EEEEENS4_23SM90_TMA_LOAD_MULTICASTENS4_14ComposedLayoutINS4_7SwizzleILi2ELi4ELi3EEENS4_18smem_ptr_flag_bitsILi8EEENST_INS5_IJNSA_ILi8EEESG_EEENS5_IJSG_SB_EEEEEEEvNS4_8identityENS4_13SM90_TMA_LOADES1B_vS1C_EENS_8epilogue10collective6detail29Sm90TmaWarpSpecializedAdapterINS1G_15DefaultEpilogueISJ_SK_SK_NS1F_6thread17LinearCombinationISJ_Li1EffLNS1K_9ScaleType4KindE0ELNS_15FloatRoundStyleE2ESJ_EENS1_15EpilogueDefaultEEEEEvvEEEEvNT_6ParamsE:
[----:B------:R-:W-:Y:S01]  /*0000*/  LDC R1, c[0x0][0x28] ;  /* 0x00000a00ff017b82 */ /* 0x000fe20000000800 */
[----:B------:R-:W0:Y:S01]  /*0010*/  S2R R8, SR_TID.X ;  /* 0x0000000000087919 */ /* 0x000e220000002100 */
[----:B------:R-:W-:Y:S01]  /*0020*/  ELECT P0, URZ, PT ;  /* 0x00000000003f782f */ /* 0x000fe20003800000 */
[----:B------:R-:W-:Y:S01]  /*0030*/  BSSY B0, `(.L_x_0) ;  /* 0x0000014000007945 */ /* 0x000fe20003800000 */
[----:B0-----:R-:W-:-:S05]  /*0040*/  SHF.R.U32.HI R0, RZ, 0x5, R8 ;  /* 0x00000005ff007819 */ /* 0x001fca0000011608 */
[----:B------:R-:W0:Y:S02]  /*0050*/  SHFL.IDX PT, R2, R0, RZ, 0x1f ;  /* 0x00001fff00027589 */ /* 0x000e2400000e0000 */
[----:B0-----:R-:W-:Y:S02]  /*0060*/  R2UR UR6, R2 ;  /* 0x00000000020672ca */ /* 0x001fe400000e0000 */
[----:B------:R-:W-:-:S05]  /*0070*/  SHF.R.U32.HI R2, RZ, 0x7, R8 ;  /* 0x00000007ff027819 */ /* 0x000fca0000011608 */
[----:B------:R0:W1:Y:S06]  /*0080*/  SHFL.IDX PT, R3, R2, RZ, 0x1f ;  /* 0x00001fff02037589 */ /* 0x00006c00000e0000 */
[----:B------:R-:W-:Y:S02]  /*0090*/  USHF.R.S32.HI UR4, URZ, 0x1f, UR6 ;  /* 0x0000001f3f047899 */ /* 0x000fe40008011406 */
[----:B------:R-:W-:Y:S02]  /*00a0*/  ISETP.NE.OR P0, PT, RZ, UR6, !P0 ;  /* 0x00000006ff007c0c */ /* 0x000fe4000c705670 */
[----:B------:R-:W-:-:S04]  /*00b0*/  ULEA.HI UR4, UR4, UR6, URZ, 0x2 ;  /* 0x0000000604047291 */ /* 0x000fc8000f8f103f */
[----:B------:R-:W-:-:S04]  /*00c0*/  ULOP3.LUT UR4, UR4, 0xfffffffc, URZ, 0xc0, !UPT ;  /* 0xfffffffc04047892 */ /* 0x000fc8000f8ec03f */
[----:B------:R-:W-:-:S03]  /*00d0*/  UIADD3 UR6, UR6, -UR4, URZ ;  /* 0x8000000406067290 */ /* 0x000fc6000fffe03f */
[----:B0-----:R-:W-:Y:S09]  /*00e0*/  @P0 BRA `(.L_x_1) ;  /* 0x0000000000200947 */ /* 0x001ff20003800000 */
[----:B------:R-:W-:Y:S02]  /*00f0*/  ULDC.64 UR4, c[0x0][0x198] ;  /* 0x0000660000047ab9 */ /* 0x000fe40000000a00 */
[----:B------:R-:W-:Y:S02]  /*0100*/  UIADD3 UR8, UP0, UR4, 0xf0, URZ ;  /* 0x000000f004087890 */ /* 0x000fe4000ff1e03f */
[----:B------:R-:W-:Y:S02]  /*0110*/  UIADD3 UR4, UP1, UR4, 0x1f0, URZ ;  /* 0x000001f004047890 */ /* 0x000fe4000ff3e03f */
[----:B------:R-:W-:Y:S02]  /*0120*/  UIADD3.X UR9, URZ, UR5, URZ, UP0, !UPT ;  /* 0x000000053f097290 */ /* 0x000fe400087fe43f */
[----:B------:R-:W-:-:S07]  /*0130*/  UIADD3.X UR5, URZ, UR5, URZ, UP1, !UPT ;  /* 0x000000053f057290 */ /* 0x000fce0008ffe43f */
[----:B------:R0:W-:Y:S02]  /*0140*/  UTMACCTL.PF [UR8] ;  /* 0x00000000080079b9 */ /* 0x0001e40008040000 */
[----:B------:R0:W-:Y:S02]  /*0150*/  UTMACCTL.PF [UR4] ;  /* 0x00000000040079b9 */ /* 0x0001e40008040000 */
[----:B0-----:R-:W-:Y:S01]  /*0160*/  NOP ;  /* 0x0000000000007918 */ /* 0x001fe20000000000 */
.L_x_1:
[----:B------:R-:W-:Y:S05]  /*0170*/  BSYNC B0 ;  /* 0x0000000000007941 */ /* 0x000fea0003800000 */
.L_x_0:
[----:B------:R-:W0:Y:S01]  /*0180*/  SHFL.IDX PT, R4, R0, RZ, 0x1f ;  /* 0x00001fff00047589 */ /* 0x000e2200000e0000 */
[----:B-1----:R-:W-:Y:S01]  /*0190*/  R2UR UR24, R3 ;  /* 0x00000000031872ca */ /* 0x002fe200000e0000 */
[----:B------:R-:W-:Y:S01]  /*01a0*/  UISETP.NE.AND UP0, UPT, UR6, 0x3, UPT ;  /* 0x000000030600788c */ /* 0x000fe2000bf05270 */
[----:B------:R-:W-:-:S03]  /*01b0*/  SHF.R.S32.HI R3, RZ, 0x1f, R8 ;  /* 0x0000001fff037819 */ /* 0x000fc60000011408 */
[----:B------:R-:W-:Y:S01]  /*01c0*/  UISETP.EQ.OR UP0, UPT, UR6, URZ, !UP0 ;  /* 0x0000003f0600728c */ /* 0x000fe2000c702670 */
[----:B------:R-:W-:-:S07]  /*01d0*/  LEA.HI R3, R3, R8, RZ, 0x7 ;  /* 0x0000000803037211 */ /* 0x000fce00078f38ff */
[----:B------:R-:W-:Y:S02]  /*01e0*/  UIADD3 UR18, UR24, -0x1, URZ ;  /* 0xffffffff18127890 */ /* 0x000fe4000fffe03f */
[----:B------:R-:W-:Y:S02]  /*01f0*/  UISETP.EQ.AND UP0, UPT, UR24, URZ, UP0 ;  /* 0x0000003f1800728c */ /* 0x000fe40008702270 */
[----:B------:R-:W-:Y:S02]  /*0200*/  UISETP.GE.U32.AND UP1, UPT, UR18, 0x2, UPT ;  /* 0x000000021200788c */ /* 0x000fe4000bf26070 */
[----:B------:R-:W-:Y:S01]  /*0210*/  USEL UR7, URZ, 0x1, !UP0 ;  /* 0x000000013f077887 */ /* 0x000fe2000c000000 */
[----:B0-----:R-:W-:-:S03]  /*0220*/  ISETP.NE.AND P0, PT, R4, RZ, PT ;  /* 0x000000ff0400720c */ /* 0x001fc60003f05270 */
[----:B------:R-:W-:-:S10]  /*0230*/  USEL UR7, UR7, 0x2, UP1 ;  /* 0x0000000207077887 */ /* 0x000fd40008800000 */
[----:B------:R-:W-:Y:S05]  /*0240*/  @P0 BRA `(.L_x_2) ;  /* 0x0000000000580947 */ /* 0x000fea0003800000 */
[----:B------:R-:W0:Y:S01]  /*0250*/  S2UR UR10, SR_CgaCtaId ;  /* 0x00000000000a79c3 */ /* 0x000e220000008800 */
[----:B------:R-:W-:Y:S01]  /*0260*/  UMOV UR4, 0x400 ;  /* 0x0000040000047882 */ /* 0x000fe20000000000 */
[----:B------:R-:W-:Y:S01]  /*0270*/  UMOV UR5, 0x1 ;  /* 0x0000000100057882 */ /* 0x000fe20000000000 */
[----:B------:R-:W-:Y:S01]  /*0280*/  UMOV UR8, 0x2 ;  /* 0x0000000200087882 */ /* 0x000fe20000000000 */
[----:B------:R-:W-:Y:S01]  /*0290*/  ELECT P0, URZ, PT ;  /* 0x00000000003f782f */ /* 0x000fe20003800000 */
[----:B------:R-:W-:-:S04]  /*02a0*/  UIADD3 UR8, -UR8, 0x100000, URZ ;  /* 0x0010000008087890 */ /* 0x000fc8000fffe13f */
[----:B------:R-:W-:Y:S02]  /*02b0*/  USHF.L.U32 UR9, UR8, 0xb, URZ ;  /* 0x0000000b08097899 */ /* 0x000fe4000800063f */
[----:B------:R-:W-:Y:S02]  /*02c0*/  USHF.L.U32 UR8, UR8, 0x1, URZ ;  /* 0x0000000108087899 */ /* 0x000fe4000800063f */
[----:B0-----:R-:W-:Y:S02]  /*02d0*/  ULEA UR10, UR10, UR4, 0x18 ;  /* 0x000000040a0a7291 */ /* 0x001fe4000f8ec03f */
[----:B------:R-:W-:-:S04]  /*02e0*/  UIADD3 UR4, -UR5, 0x100000, URZ ;  /* 0x0010000005047890 */ /* 0x000fc8000fffe13f */
[----:B------:R-:W-:Y:S02]  /*02f0*/  USHF.L.U32 UR5, UR4, 0xb, URZ ;  /* 0x0000000b04057899 */ /* 0x000fe4000800063f */
[----:B------:R-:W-:Y:S01]  /*0300*/  USHF.L.U32 UR4, UR4, 0x1, URZ ;  /* 0x0000000104047899 */ /* 0x000fe2000800063f */
[----:B------:R-:W0:Y:S11]  /*0310*/  FENCE.VIEW.ASYNC.S ;  /* 0x00000000000073c6 */ /* 0x000e360000000000 */
[----:B0-----:R0:W1:Y:S01]  /*0320*/  SYNCS.EXCH.64 URZ, [UR10], UR4 ;  /* 0x000000040a3f75b2 */ /* 0x0010620008000100 */
[----:B------:R0:W2:Y:S01]  /*0330*/  SYNCS.EXCH.64 URZ, [UR10+0x20], UR8 ;  /* 0x000020080a3f75b2 */ /* 0x0000a20008000100 */
[----:B------:R0:W3:Y:S01]  /*0340*/  SYNCS.EXCH.64 URZ, [UR10+0x8], UR4 ;  /* 0x000008040a3f75b2 */ /* 0x0000e20008000100 */
[----:B------:R0:W4:Y:S01]  /*0350*/  SYNCS.EXCH.64 URZ, [UR10+0x28], UR8 ;  /* 0x000028080a3f75b2 */ /* 0x0001220008000100 */
[----:B------:R0:W0:Y:S01]  /*0360*/  SYNCS.EXCH.64 URZ, [UR10+0x10], UR4 ;  /* 0x000010040a3f75b2 */ /* 0x0000220008000100 */
[----:B------:R0:W0:Y:S01]  /*0370*/  SYNCS.EXCH.64 URZ, [UR10+0x30], UR8 ;  /* 0x000030080a3f75b2 */ /* 0x0000220008000100 */
[----:B------:R0:W0:Y:S01]  /*0380*/  SYNCS.EXCH.64 URZ, [UR10+0x18], UR4 ;  /* 0x000018040a3f75b2 */ /* 0x0000220008000100 */
[----:B------:R0:W0:Y:S01]  /*0390*/  SYNCS.EXCH.64 URZ, [UR10+0x38], UR8 ;  /* 0x000038080a3f75b2 */ /* 0x0000220008000100 */
[----:B------:R-:W-:Y:S01]  /*03a0*/  NOP ;  /* 0x0000000000007918 */ /* 0x000fe20000000000 */
.L_x_2:
[----:B------:R-:W5:Y:S01]  /*03b0*/  SHFL.IDX PT, R10, R0, RZ, 0x1f ;  /* 0x00001fff000a7589 */ /* 0x000f6200000e0000 */
[----:B------:R-:W-:Y:S01]  /*03c0*/  LOP3.LUT R3, R3, 0xffffff80, RZ, 0xc0, !PT ;  /* 0xffffff8003037812 */ /* 0x000fe200078ec0ff */
[----:B------:R-:W1:Y:S01]  /*03d0*/  S2UR UR11, SR_CTAID.X ;  /* 0x00000000000b79c3 */ /* 0x000e620000002500 */
[----:B------:R-:W-:Y:S01]  /*03e0*/  ELECT P0, URZ, PT ;  /* 0x00000000003f782f */ /* 0x000fe20003800000 */
[----:B------:R1:W2:Y:S01]  /*03f0*/  SHFL.IDX PT, R7, R0, RZ, 0x1f ;  /* 0x00001fff00077589 */ /* 0x0002a200000e0000 */
[----:B------:R-:W-:Y:S01]  /*0400*/  ELECT P1, URZ, PT ;  /* 0x00000000003f782f */ /* 0x000fe20003820000 */
[----:B------:R-:W-:Y:S01]  /*0410*/  IMAD.IADD R9, R8, 0x1, -R3 ;  /* 0x0000000108097824 */ /* 0x000fe200078e0a03 */
[----:B0-----:R-:W-:Y:S01]  /*0420*/  ULDC UR4, c[0x0][0x150] ;  /* 0x0000540000047ab9 */ /* 0x001fe20000000800 */
[----:B------:R-:W-:Y:S01]  /*0430*/  UMOV UR20, 0x80 ;  /* 0x0000008000147882 */ /* 0x000fe20000000000 */
[----:B------:R-:W-:Y:S01]  /*0440*/  NOP ;  /* 0x0000000000007918 */ /* 0x000fe20000000000 */
[----:B------:R-:W0:Y:S01]  /*0450*/  S2UR UR9, SR_CTAID.Y ;  /* 0x00000000000979c3 */ /* 0x000e220000002600 */
[----:B------:R-:W-:Y:S01]  /*0460*/  SHF.R.S32.HI R12, RZ, 0x1f, R9 ;  /* 0x0000001fff0c7819 */ /* 0x000fe20000011409 */
[----:B------:R-:W-:Y:S01]  /*0470*/  NOP ;  /* 0x0000000000007918 */ /* 0x000fe20000000000 */
[----:B------:R-:W-:Y:S01]  /*0480*/  ULDC UR19, c[0x0][0x148] ;  /* 0x0000520000137ab9 */ /* 0x000fe20000000800 */
[----:B------:R-:W-:Y:S01]  /*0490*/  ULDC UR14, c[0x0][0x144] ;  /* 0x00005100000e7ab9 */ /* 0x000fe20000000800 */
[----:B------:R-:W-:Y:S01]  /*04a0*/  LEA.HI R3, R12, R9, RZ, 0x3 ;  /* 0x000000090c037211 */ /* 0x000fe200078f18ff */
[----:B------:R0:W3:Y:S01]  /*04b0*/  SHFL.IDX PT, R14, R2, RZ, 0x1f ;  /* 0x00001fff020e7589 */ /* 0x0000e200000e0000 */
[----:B------:R-:W-:-:S02]  /*04c0*/  ISETP.NE.AND P3, PT, RZ, UR24, PT ;  /* 0x00000018ff007c0c */ /* 0x000fc4000bf65270 */
[--C-:B------:R-:W-:Y:S02]  /*04d0*/  SHF.R.S32.HI R5, RZ, 0x3, R3.reuse ;  /* 0x00000003ff057819 */ /* 0x100fe40000011403 */
[----:B------:R-:W-:Y:S02]  /*04e0*/  SHF.R.S32.HI R6, RZ, 0x1f, R3 ;  /* 0x0000001fff067819 */ /* 0x000fe40000011403 */
[----:B------:R-:W-:Y:S02]  /*04f0*/  SHF.R.S32.HI R3, RZ, 0x1f, R4 ;  /* 0x0000001fff037819 */ /* 0x000fe40000011404 */
[----:B-----5:R-:W-:Y:S02]  /*0500*/  ISETP.NE.OR P0, PT, R10, RZ, !P0 ;  /* 0x000000ff0a00720c */ /* 0x020fe40004705670 */
[----:B------:R-:W-:Y:S02]  /*0510*/  LEA.HI R3, R3, R4, RZ, 0x2 ;  /* 0x0000000403037211 */ /* 0x000fe400078f10ff */
[----:B-1----:R-:W-:-:S02]  /*0520*/  I2FP.F32.U32 R0, UR11 ;  /* 0x0000000b00007c45 */ /* 0x002fc40008201000 */
[----:B------:R-:W-:Y:S02]  /*0530*/  LOP3.LUT R3, R3, 0x3ffffffc, RZ, 0xc0, !PT ;  /* 0x3ffffffc03037812 */ /* 0x000fe400078ec0ff */
[----:B--2---:R-:W-:Y:S01]  /*0540*/  ISETP.NE.OR P1, PT, R7, RZ, !P1 ;  /* 0x000000ff0700720c */ /* 0x004fe20004f25670 */
[----:B------:R-:W-:Y:S01]  /*0550*/  FMUL R0, R0, UR4 ;  /* 0x0000000400007c20 */ /* 0x000fe20008400000 */
[----:B------:R-:W-:Y:S01]  /*0560*/  ULDC UR4, c[0x0][0x154] ;  /* 0x0000550000047ab9 */ /* 0x000fe20000000800 */
[----:B------:R-:W-:Y:S01]  /*0570*/  IMAD.IADD R3, R4, 0x1, -R3 ;  /* 0x0000000104037824 */ /* 0x000fe200078e0a03 */
[----:B0-----:R-:W-:Y:S01]  /*0580*/  I2FP.F32.U32 R4, UR9 ;  /* 0x0000000900047c45 */ /* 0x001fe20008201000 */
[----:B------:R-:W-:Y:S01]  /*0590*/  VOTEU.ALL UP2, P0 ;  /* 0x00000000003f7886 */ /* 0x000fe20000040000 */
[----:B------:R-:W-:Y:S01]  /*05a0*/  LEA.HI R6, R6, R5, RZ, 0x2 ;  /* 0x0000000506067211 */ /* 0x000fe200078f10ff */
[----:B------:R-:W0:Y:S01]  /*05b0*/  F2I.U32.TRUNC.NTZ R0, R0 ;  /* 0x0000000000007305 */ /* 0x000e22000020f000 */
[----:B------:R-:W-:Y:S01]  /*05c0*/  VOTEU.ALL UP0, P0 ;  /* 0x00000000003f7886 */ /* 0x000fe20000000000 */
[----:B------:R-:W-:Y:S01]  /*05d0*/  FMUL R4, R4, UR4 ;  /* 0x0000000404047c20 */ /* 0x000fe20008400000 */
[----:B------:R-:W1:Y:S01]  /*05e0*/  @!UP2 S2UR UR13, SR_CgaCtaId ;  /* 0x00000000000da9c3 */ /* 0x000e620000008800 */
[----:B------:R-:W-:Y:S01]  /*05f0*/  LOP3.LUT R6, R6, 0xfffffffc, RZ, 0xc0, !PT ;  /* 0xfffffffc06067812 */ /* 0x000fe200078ec0ff */
[----:B------:R-:W-:Y:S01]  /*0600*/  UMOV UR4, 0x20 ;  /* 0x0000002000047882 */ /* 0x000fe20000000000 */
[----:B------:R-:W-:Y:S01]  /*0610*/  VOTEU.ALL UP3, P1 ;  /* 0x00000000003f7886 */ /* 0x000fe20000860000 */
[----:B------:R-:W-:Y:S01]  /*0620*/  @!UP2 UMOV UR12, 0x400 ;  /* 0x00000400000ca882 */ /* 0x000fe20000000000 */
[----:B------:R-:W2:Y:S01]  /*0630*/  F2I.U32.TRUNC.NTZ R4, R4 ;  /* 0x0000000400047305 */ /* 0x000ea2000020f000 */
[----:B------:R-:W-:-:S04]  /*0640*/  @!UP2 UIADD3 UR4, -UR4, 0x100000, URZ ;  /* 0x001000000404a890 */ /* 0x000fc8000fffe13f */
[----:B------:R-:W-:Y:S02]  /*0650*/  @!UP2 USHF.L.U32 UR5, UR4, 0xb, URZ ;  /* 0x0000000b0405a899 */ /* 0x000fe4000800063f */
[----:B------:R-:W-:Y:S01]  /*0660*/  @!UP2 USHF.L.U32 UR4, UR4, 0x1, URZ ;  /* 0x000000010404a899 */ /* 0x000fe2000800063f */
[----:B------:R-:W-:Y:S01]  /*0670*/  IMAD.IADD R6, R5, 0x1, -R6 ;  /* 0x0000000105067824 */ /* 0x000fe200078e0a06 */
[----:B------:R-:W5:Y:S01]  /*0680*/  @!UP3 S2UR UR17, SR_CgaCtaId ;  /* 0x000000000011b9c3 */ /* 0x000f620000008800 */
[----:B------:R-:W-:Y:S01]  /*0690*/  VOTEU.ALL UP1, P0 ;  /* 0x00000000003f7886 */ /* 0x000fe20000020000 */
[----:B------:R-:W-:Y:S01]  /*06a0*/  @!UP3 UMOV UR16, 0x400 ;  /* 0x000004000010b882 */ /* 0x000fe20000000000 */
[----:B------:R-:W-:Y:S01]  /*06b0*/  IMAD R6, R3, 0x4, R6 ;  /* 0x0000000403067824 */ /* 0x000fe200078e0206 */
[----:B0-----:R-:W-:Y:S01]  /*06c0*/  R2UR UR8, R0 ;  /* 0x00000000000872ca */ /* 0x001fe200000e0000 */
[----:B------:R-:W-:Y:S01]  /*06d0*/  VOTEU.ALL UP4, P1 ;  /* 0x00000000003f7886 */ /* 0x000fe20000880000 */
[----:B------:R-:W-:Y:S01]  /*06e0*/  VOTEU.ALL UP5, P1 ;  /* 0x00000000003f7886 */ /* 0x000fe200008a0000 */
[----:B------:R-:W-:Y:S01]  /*06f0*/  IMAD.SHL.U32 R3, R6, 0x4, RZ ;  /* 0x0000000406037824 */ /* 0x000fe200078e00ff */
[----:B------:R-:W0:Y:S01]  /*0700*/  LDC R0, c[0x0][0x140] ;  /* 0x00005000ff007b82 */ /* 0x000e220000000800 */
[----:B------:R-:W-:-:S02]  /*0710*/  LOP3.LUT P0, RZ, R9, 0x7, RZ, 0xc0, !PT ;  /* 0x0000000709ff7812 */ /* 0x000fc4000780c0ff */
[----:B--2---:R-:W-:Y:S02]  /*0720*/  R2UR UR10, R4 ;  /* 0x00000000040a72ca */ /* 0x004fe400000e0000 */
[----:B------:R-:W-:Y:S01]  /*0730*/  LOP3.LUT R6, R6, 0xc, R3, 0x78, !PT ;  /* 0x0000000c06067812 */ /* 0x000fe200078e7803 */
[----:B-1----:R-:W-:Y:S02]  /*0740*/  @!UP2 ULEA UR15, UR13, UR12, 0x18 ;  /* 0x0000000c0d0fa291 */ /* 0x002fe4000f8ec03f */
[----:B------:R-:W-:-:S04]  /*0750*/  @!UP3 UIADD3 UR12, -UR20, 0x100000, URZ ;  /* 0x00100000140cb890 */ /* 0x000fc8000fffe13f */
[----:B------:R-:W-:Y:S02]  /*0760*/  @!UP3 USHF.L.U32 UR13, UR12, 0xb, URZ ;  /* 0x0000000b0c0db899 */ /* 0x000fe4000800063f */
[----:B------:R-:W-:Y:S01]  /*0770*/  @!UP3 USHF.L.U32 UR12, UR12, 0x1, URZ ;  /* 0x000000010c0cb899 */ /* 0x000fe2000800063f */
[----:B------:R-:W-:Y:S01]  /*0780*/  ISETP.LT.U32.AND P0, PT, R6, 0x2, !P0 ;  /* 0x000000020600780c */ /* 0x000fe20004701070 */
[----:B------:R-:W-:Y:S01]  /*0790*/  UIADD3 UR8, -UR8, URZ, URZ ;  /* 0x0000003f08087290 */ /* 0x000fe2000fffe13f */
[----:B------:R-:W-:Y:S01]  /*07a0*/  VOTEU.ALL UP2, P1 ;  /* 0x00000000003f7886 */ /* 0x000fe20000840000 */
[----:B-----5:R-:W-:Y:S02]  /*07b0*/  @!UP3 ULEA UR16, UR17, UR16, 0x18 ;  /* 0x000000101110b291 */ /* 0x020fe4000f8ec03f */
[----:B------:R-:W-:Y:S01]  /*07c0*/  UIADD3 UR10, -UR10, URZ, URZ ;  /* 0x0000003f0a0a7290 */ /* 0x000fe2000fffe13f */
[----:B------:R-:W1:Y:S02]  /*07d0*/  FENCE.VIEW.ASYNC.S ;  /* 0x00000000000073c6 */ /* 0x000e640000000000 */
[----:B-1----:R-:W1:Y:S01]  /*07e0*/  @!UP0 SYNCS.EXCH.64 URZ, [UR15+0x70], UR4 ;  /* 0x000070040f3f85b2 */ /* 0x002e620008000100 */
[----:B------:R-:W-:Y:S01]  /*07f0*/  VOTEU.ALL UP3, P1 ;  /* 0x00000000003f7886 */ /* 0x000fe20000860000 */
[----:B------:R-:W-:Y:S01]  /*0800*/  UIMAD UR8, UR14, UR8, UR11 ;  /* 0x000000080e0872a4 */ /* 0x000fe2000f8e020b */
[----:B0-----:R-:W-:Y:S01]  /*0810*/  ISETP.EQ.U32.AND P2, PT, R0, 0x1, PT ;  /* 0x000000010000780c */ /* 0x001fe20003f42070 */
[----:B------:R0:W2:Y:S01]  /*0820*/  @!UP1 SYNCS.EXCH.64 URZ, [UR15+0x78], UR4 ;  /* 0x000078040f3f95b2 */ /* 0x0000a20008000100 */
[----:B------:R-:W-:Y:S01]  /*0830*/  NOP ;  /* 0x0000000000007918 */ /* 0x000fe20000000000 */
[----:B0-----:R-:W-:Y:S01]  /*0840*/  UIMAD UR4, UR19, UR10, UR9 ;  /* 0x0000000a130472a4 */ /* 0x001fe2000f8e0209 */
[----:B------:R0:W0:Y:S05]  /*0850*/  @!UP2 SYNCS.EXCH.64 URZ, [UR16+0x50], UR12 ;  /* 0x0000500c103fa5b2 */ /* 0x00002a0008000100 */
[----:B------:R-:W-:-:S04]  /*0860*/  ISETP.NE.AND P1, PT, R6, UR4, PT ;  /* 0x0000000406007c0c */ /* 0x000fc8000bf25270 */
[----:B------:R-:W-:-:S04]  /*0870*/  ISETP.EQ.OR P1, PT, RZ, UR8, !P1 ;  /* 0x00000008ff007c0c */ /* 0x000fc8000cf22670 */
[----:B------:R-:W-:Y:S01]  /*0880*/  PLOP3.LUT P0, PT, P0, P1, PT, 0x80, 0x0 ;  /* 0x000000000000781c */ /* 0x000fe20000703070 */
[----:B------:R0:W0:Y:S01]  /*0890*/  @!UP3 SYNCS.EXCH.64 URZ, [UR16+0x58], UR12 ;  /* 0x0000580c103fb5b2 */ /* 0x0000220008000100 */
[----:B------:R0:W0:Y:S01]  /*08a0*/  @!UP4 SYNCS.EXCH.64 URZ, [UR16+0x60], UR12 ;  /* 0x0000600c103fc5b2 */ /* 0x0000220008000100 */
[----:B------:R0:W0:Y:S01]  /*08b0*/  @!UP5 SYNCS.EXCH.64 URZ, [UR16+0x68], UR12 ;  /* 0x0000680c103fd5b2 */ /* 0x0000220008000100 */
[----:B------:R-:W-:Y:S01]  /*08c0*/  NOP ;  /* 0x0000000000007918 */ /* 0x000fe20000000000 */
[----:B-1-3--:R-:W-:Y:S08]  /*08d0*/  @!P2 BRA `(.L_x_3) ;  /* 0x000000000008a947 */ /* 0x00aff00003800000 */
[----:B0-2-4-:R-:W-:Y:S01]  /*08e0*/  UCGABAR_ARV ;  /* 0x00000000000079c7 */ /* 0x015fe20008000000 */
[----:B------:R-:W-:Y:S05]  /*08f0*/  BRA `(.L_x_4) ;  /* 0x0000000000047947 */ /* 0x000fea0003800000 */
.L_x_3:
[----:B0-2-4-:R-:W-:Y:S01]  /*0900*/  NOP ;  /* 0x0000000000007918 */ /* 0x015fe20000000000 */
.L_x_4:
[----:B------:R-:W-:Y:S01]  /*0910*/  ULDC.64 UR4, c[0x0][0x598] ;  /* 0x0001660000047ab9 */ /* 0x000fe20000000a00 */
[----:B------:R-:W-:Y:S01]  /*0920*/  ULDC.64 UR22, c[0x0][0x208] ;  /* 0x0000820000167ab9 */ /* 0x000fe20000000a00 */
[----:B------:R-:W-:-:S04]  /*0930*/  ISETP.NE.U32.AND P1, PT, RZ, UR4, PT ;  /* 0x00000004ff007c0c */ /* 0x000fc8000bf25070 */
[----:B------:R-:W-:-:S13]  /*0940*/  ISETP.NE.AND.EX P1, PT, RZ, UR5, PT, P1 ;  /* 0x00000005ff007c0c */ /* 0x000fda000bf25310 */
[----:B------:R-:W-:Y:S05]  /*0950*/  @!P1 BRA `(.L_x_5) ;  /* 0x00000000001c9947 */ /* 0x000fea0003800000 */
[----:B------:R-:W0:Y:S02]  /*0960*/  LDC.64 R2, c[0x0][0x598] ;  /* 0x00016600ff027b82 */ /* 0x000e240000000a00 */
[----:B0-----:R-:W2:Y:S02]  /*0970*/  LDG.E.64 R2, desc[UR22][R2.64] ;  /* 0x0000001602027981 */ /* 0x001ea4000c1e1b00 */
[----:B--2---:R-:W-:-:S04]  /*0980*/  ISETP.NE.U32.AND P1, PT, R2, RZ, PT ;  /* 0x000000ff0200720c */ /* 0x004fc80003f25070 */
[----:B------:R-:W-:-:S13]  /*0990*/  ISETP.NE.AND.EX P1, PT, R3, RZ, PT, P1 ;  /* 0x000000ff0300720c */ /* 0x000fda0003f25310 */
[----:B------:R-:W-:Y:S05]  /*09a0*/  @!P1 BRA `(.L_x_5) ;  /* 0x0000000000089947 */ /* 0x000fea0003800000 */
[----:B------:R0:W5:Y:S01]  /*09b0*/  LD.E R7, desc[UR22][R2.64] ;  /* 0x0000001602077980 */ /* 0x000162000c101900 */
[----:B------:R-:W-:Y:S05]  /*09c0*/  BRA `(.L_x_6) ;  /* 0x0000000000207947 */ /* 0x000fea0003800000 */
.L_x_5:
[----:B------:R-:W-:Y:S02]  /*09d0*/  ULDC.64 UR4, c[0x0][0x588] ;  /* 0x0001620000047ab9 */ /* 0x000fe40000000a00 */
[----:B------:R-:W-:-:S04]  /*09e0*/  ISETP.NE.U32.AND P1, PT, RZ, UR4, PT ;  /* 0x00000004ff007c0c */ /* 0x000fc8000bf25070 */
[----:B------:R-:W-:-:S13]  /*09f0*/  ISETP.NE.AND.EX P1, PT, RZ, UR5, PT, P1 ;  /* 0x00000005ff007c0c */ /* 0x000fda000bf25310 */
[----:B------:R-:W-:Y:S05]  /*0a00*/  @!P1 BRA `(.L_x_7) ;  /* 0x00000000000c9947 */ /* 0x000fea0003800000 */
[----:B------:R-:W0:Y:S02]  /*0a10*/  LDC.64 R2, c[0x0][0x588] ;  /* 0x00016200ff027b82 */ /* 0x000e240000000a00 */
[----:B0-----:R1:W5:Y:S01]  /*0a20*/  LDG.E R7, desc[UR22][R2.64] ;  /* 0x0000001602077981 */ /* 0x001362000c1e1900 */
[----:B------:R-:W-:Y:S05]  /*0a30*/  BRA `(.L_x_6) ;  /* 0x0000000000047947 */ /* 0x000fea0003800000 */
.L_x_7:
[----:B------:R-:W2:Y:S02]  /*0a40*/  LDC R7, c[0x0][0x580] ;  /* 0x00016000ff077b82 */ /* 0x000ea40000000800 */
.L_x_6:
[----:B------:R-:W-:Y:S02]  /*0a50*/  ULDC.64 UR4, c[0x0][0x5a0] ;  /* 0x0001680000047ab9 */ /* 0x000fe40000000a00 */
[----:B------:R-:W-:-:S04]  /*0a60*/  ISETP.NE.U32.AND P1, PT, RZ, UR4, PT ;  /* 0x00000004ff007c0c */ /* 0x000fc8000bf25070 */
[----:B------:R-:W-:-:S13]  /*0a70*/  ISETP.NE.AND.EX P1, PT, RZ, UR5, PT, P1 ;  /* 0x00000005ff007c0c */ /* 0x000fda000bf25310 */
[----:B------:R-:W-:Y:S05]  /*0a80*/  @!P1 BRA `(.L_x_8) ;  /* 0x00000000001c9947 */ /* 0x000fea0003800000 */
[----:B01----:R-:W0:Y:S02]  /*0a90*/  LDC.64 R2, c[0x0][0x5a0] ;  /* 0x00016800ff027b82 */ /* 0x003e240000000a00 */
[----:B0-----:R-:W3:Y:S02]  /*0aa0*/  LDG.E.64 R2, desc[UR22][R2.64] ;  /* 0x0000001602027981 */ /* 0x001ee4000c1e1b00 */
[----:B---3--:R-:W-:-:S04]  /*0ab0*/  ISETP.NE.U32.AND P1, PT, R2, RZ, PT ;  /* 0x000000ff0200720c */ /* 0x008fc80003f25070 */
[----:B------:R-:W-:-:S13]  /*0ac0*/  ISETP.NE.AND.EX P1, PT, R3, RZ, PT, P1 ;  /* 0x000000ff0300720c */ /* 0x000fda0003f25310 */
[----:B------:R-:W-:Y:S05]  /*0ad0*/  @!P1 BRA `(.L_x_8) ;  /* 0x0000000000089947 */ /* 0x000fea0003800000 */
[----:B------:R0:W5:Y:S01]  /*0ae0*/  LD.E R10, desc[UR22][R2.64] ;  /* 0x00000016020a7980 */ /* 0x000162000c101900 */
[----:B------:R-:W-:Y:S05]  /*0af0*/  BRA `(.L_x_9) ;  /* 0x0000000000207947 */ /* 0x000fea0003800000 */
.L_x_8:
[----:B------:R-:W-:Y:S02]  /*0b00*/  ULDC.64 UR4, c[0x0][0x590] ;  /* 0x0001640000047ab9 */ /* 0x000fe40000000a00 */
[----:B------:R-:W-:-:S04]  /*0b10*/  ISETP.NE.U32.AND P1, PT, RZ, UR4, PT ;  /* 0x00000004ff007c0c */ /* 0x000fc8000bf25070 */
[----:B------:R-:W-:-:S13]  /*0b20*/  ISETP.NE.AND.EX P1, PT, RZ, UR5, PT, P1 ;  /* 0x00000005ff007c0c */ /* 0x000fda000bf25310 */
[----:B------:R-:W-:Y:S05]  /*0b30*/  @!P1 BRA `(.L_x_10) ;  /* 0x00000000000c9947 */ /* 0x000fea0003800000 */
[----:B------:R-:W3:Y:S02]  /*0b40*/  LDC.64 R10, c[0x0][0x590] ;  /* 0x00016400ff0a7b82 */ /* 0x000ee40000000a00 */
[----:B---3--:R3:W5:Y:S01]  /*0b50*/  LDG.E R10, desc[UR22][R10.64] ;  /* 0x000000160a0a7981 */ /* 0x008762000c1e1900 */
[----:B------:R-:W-:Y:S05]  /*0b60*/  BRA `(.L_x_9) ;  /* 0x0000000000047947 */ /* 0x000fea0003800000 */
.L_x_10:
[----:B------:R-:W4:Y:S02]  /*0b70*/  LDC R10, c[0x0][0x584] ;  /* 0x00016100ff0a7b82 */ /* 0x000f240000000800 */
.L_x_9:
[----:B------:R-:W-:Y:S01]  /*0b80*/  ULDC UR4, c[0x0][0x65c] ;  /* 0x0001970000047ab9 */ /* 0x000fe20000000800 */
[----:B01----:R-:W0:Y:S01]  /*0b90*/  LDC.64 R2, c[0x0][0x650] ;  /* 0x00019400ff027b82 */ /* 0x003e220000000a00 */
[----:B------:R-:W-:Y:S01]  /*0ba0*/  UISETP.NE.AND UP2, UPT, UR4, 0x1, UPT ;  /* 0x000000010400788c */ /* 0x000fe2000bf45270 */
[----:B---3--:R-:W-:Y:S01]  /*0bb0*/  PRMT R11, RZ, 0x7610, R11 ;  /* 0x00007610ff0b7816 */ /* 0x008fe2000000000b */
[----:B------:R-:W-:Y:S01]  /*0bc0*/  UISETP.NE.AND UP0, UPT, UR24, 0x2, UPT ;  /* 0x000000021800788c */ /* 0x000fe2000bf05270 */
[----:B------:R-:W-:Y:S02]  /*0bd0*/  IMAD.MOV.U32 R5, RZ, RZ, -0x1 ;  /* 0xffffffffff057424 */ /* 0x000fe400078e00ff */
[----:B------:R-:W-:-:S06]  /*0be0*/  IMAD.MOV.U32 R4, RZ, RZ, -0x1 ;  /* 0xffffffffff047424 */ /* 0x000fcc00078e00ff */
[----:B------:R-:W-:Y:S01]  /*0bf0*/  @UP2 ULDC UR14, c[0x0][0x10] ;  /* 0x00000400000e2ab9 */ /* 0x000fe20000000800 */
[----:B------:R-:W-:Y:S01]  /*0c00*/  @UP2 UMOV UR4, UR9 ;  /* 0x0000000900042c82 */ /* 0x000fe20008000000 */
[----:B------:R-:W-:Y:S01]  /*0c10*/  @UP2 UMOV UR5, URZ ;  /* 0x0000003f00052c82 */ /* 0x000fe20008000000 */
[----:B------:R-:W-:Y:S01]  /*0c20*/  @!UP2 ULDC UR16, c[0x0][0xc] ;  /* 0x000003000010aab9 */ /* 0x000fe20000000800 */
[----:B------:R-:W-:Y:S01]  /*0c30*/  @UP2 UIMAD.WIDE.U32 UR14, UR11, UR14, UR4 ;  /* 0x0000000e0b0e22a5 */ /* 0x000fe2000f8e0004 */
[----:B------:R-:W-:Y:S02]  /*0c40*/  ULDC UR12, c[0x0][0xc] ;  /* 0x00000300000c7ab9 */ /* 0x000fe40000000800 */
[----:B------:R-:W-:Y:S01]  /*0c50*/  @UP2 UMOV UR4, URZ ;  /* 0x0000003f00042c82 */ /* 0x000fe20008000000 */
[----:B------:R-:W-:Y:S01]  /*0c60*/  UMOV UR5, URZ ;  /* 0x0000003f00057c82 */ /* 0x000fe20008000000 */
[----:B------:R-:W-:Y:S01]  /*0c70*/  @UP2 UIADD3 UR15, UR15, UR4, URZ ;  /* 0x000000040f0f2290 */ /* 0x000fe2000fffe03f */
[----:B------:R-:W-:-:S02]  /*0c80*/  ULDC UR13, c[0x0][0x10] ;  /* 0x00000400000d7ab9 */ /* 0x000fc40000000800 */
[----:B------:R-:W-:Y:S01]  /*0c90*/  UMOV UR4, UR11 ;  /* 0x0000000b00047c82 */ /* 0x000fe20008000000 */
[----:B------:R-:W-:Y:S02]  /*0ca0*/  UIMAD.WIDE.U32 UR12, UR12, UR13, URZ ;  /* 0x0000000d0c0c72a5 */ /* 0x000fe4000f8e003f */
[----:B------:R-:W-:Y:S01]  /*0cb0*/  @!UP2 UIMAD.WIDE.U32 UR4, UR9, UR16, UR4 ;  /* 0x000000100904a2a5 */ /* 0x000fe2000f8e0004 */
[----:B------:R-:W-:Y:S02]  /*0cc0*/  ULDC UR11, c[0x0][0x14] ;  /* 0x00000500000b7ab9 */ /* 0x000fe40000000800 */
[----:B------:R-:W-:Y:S02]  /*0cd0*/  UIMAD.WIDE.U32 UR20, UR12, UR11, URZ ;  /* 0x0000000b0c1472a5 */ /* 0x000fe4000f8e003f */
[----:B------:R-:W-:Y:S02]  /*0ce0*/  UIMAD UR13, UR13, UR11, URZ ;  /* 0x0000000b0d0d72a4 */ /* 0x000fe4000f8e023f */
[----:B------:R-:W-:Y:S01]  /*0cf0*/  @!UP2 UMOV UR14, UR4 ;  /* 0x00000004000eac82 */ /* 0x000fe20008000000 */
[----:B------:R-:W-:Y:S01]  /*0d00*/  @!UP2 UMOV UR15, UR5 ;  /* 0x00000005000fac82 */ /* 0x000fe20008000000 */
[----:B------:R-:W-:-:S02]  /*0d10*/  UIADD3 UR13, UR21, UR13, URZ ;  /* 0x0000000d150d7290 */ /* 0x000fc4000fffe03f */
[----:B------:R-:W-:-:S04]  /*0d20*/  UIADD3 UR4, UP1, UR14, UR20, URZ ;  /* 0x000000140e047290 */ /* 0x000fc8000ff3e03f */
[----:B------:R-:W-:Y:S02]  /*0d30*/  UIADD3.X UR5, UR15, UR13, URZ, UP1, !UPT ;  /* 0x0000000d0f057290 */ /* 0x000fe40008ffe43f */
[----:B------:R-:W-:Y:S02]  /*0d40*/  USEL UR4, UR4, UR14, !UP0 ;  /* 0x0000000e04047287 */ /* 0x000fe4000c000000 */
[----:B------:R-:W-:-:S04]  /*0d50*/  USEL UR5, UR5, UR15, !UP0 ;  /* 0x0000000f05057287 */ /* 0x000fc8000c000000 */
[----:B0-----:R-:W-:Y:S01]  /*0d60*/  ISETP.LE.U32.AND P1, PT, R2, UR4, PT ;  /* 0x0000000402007c0c */ /* 0x001fe2000bf23070 */
[----:B------:R-:W-:Y:S02]  /*0d70*/  IMAD.U32 R2, RZ, RZ, UR4 ;  /* 0x00000004ff027e24 */ /* 0x000fe4000f8e00ff */
[----:B------:R-:W-:-:S05]  /*0d80*/  IMAD.U32 R0, RZ, RZ, UR5 ;  /* 0x00000005ff007e24 */ /* 0x000fca000f8e00ff */
[----:B------:R-:W-:Y:S01]  /*0d90*/  ISETP.GE.U32.AND.EX P1, PT, R0, R3, PT, P1 ;  /* 0x000000030000720c */ /* 0x000fe20003f26110 */
[----:B------:R-:W-:Y:S02]  /*0da0*/  IMAD.U32 R3, RZ, RZ, UR5 ;  /* 0x00000005ff037e24 */ /* 0x000fe4000f8e00ff */
[----:B------:R-:W-:-:S10]  /*0db0*/  IMAD.MOV.U32 R0, RZ, RZ, -0x1 ;  /* 0xffffffffff007424 */ /* 0x000fd400078e00ff */
[----:B------:R-:W-:Y:S05]  /*0dc0*/  @P1 BRA `(.L_x_11) ;  /* 0x0000000400481947 */ /* 0x000fea0003800000 */
[----:B------:R-:W-:Y:S01]  /*0dd0*/  ULDC.64 UR24, c[0x0][0x628] ;  /* 0x00018a0000187ab9 */ /* 0x000fe20000000a00 */
[C---:B------:R-:W-:Y:S01]  /*0de0*/  R2UR UR27, R2.reuse ;  /* 0x00000000021b72ca */ /* 0x040fe200000e0000 */
[----:B------:R-:W-:Y:S01]  /*0df0*/  ULDC UR26, c[0x0][0x630] ;  /* 0x00018c00001a7ab9 */ /* 0x000fe20000000800 */
[----:B------:R-:W-:Y:S02]  /*0e00*/  ISETP.NE.U32.AND P1, PT, RZ, UR24, PT ;  /* 0x00000018ff007c0c */ /* 0x000fe4000bf25070 */
[----:B------:R-:W-:Y:S02]  /*0e10*/  R2UR UR4, R2 ;  /* 0x00000000020472ca */ /* 0x000fe400000e0000 */
[----:B------:R-:W-:Y:S02]  /*0e20*/  ISETP.NE.AND.EX P1, PT, RZ, UR25, PT, P1 ;  /* 0x00000019ff007c0c */ /* 0x000fe4000bf25310 */
[----:B------:R-:W-:-:S11]  /*0e30*/  R2UR UR5, R3 ;  /* 0x00000000030572ca */ /* 0x000fd600000e0000 */
[----:B------:R-:W-:Y:S05]  /*0e40*/  @!P1 BRA `(.L_x_12) ;  /* 0x0000000000309947 */ /* 0x000fea0003800000 */
[----:B------:R-:W-:Y:S01]  /*0e50*/  R2UR UR4, R2 ;  /* 0x00000000020472ca */ /* 0x000fe200000e0000 */
[----:B------:R-:W-:Y:S01]  /*0e60*/  ULDC UR11, c[0x0][0x634] ;  /* 0x00018d00000b7ab9 */ /* 0x000fe20000000800 */
[----:B------:R-:W-:-:S11]  /*0e70*/  R2UR UR12, R3 ;  /* 0x00000000030c72ca */ /* 0x000fd600000e0000 */
[----:B------:R-:W-:-:S04]  /*0e80*/  UIADD3 UR11, UP1, UR4, UR11, URZ ;  /* 0x0000000b040b7290 */ /* 0x000fc8000ff3e03f */
[----:B------:R-:W-:-:S04]  /*0e90*/  UIADD3.X UR12, URZ, UR12, URZ, UP1, !UPT ;  /* 0x0000000c3f0c7290 */ /* 0x000fc80008ffe43f */
[----:B------:R-:W-:-:S04]  /*0ea0*/  UIMAD.WIDE.U32 UR4, UR12, UR24, URZ ;  /* 0x000000180c0472a5 */ /* 0x000fc8000f8e003f */
[----:B------:R-:W-:Y:S02]  /*0eb0*/  UIMAD.WIDE.U32 UR14, UP1, UR11, UR25, UR4 ;  /* 0x000000190b0e72a5 */ /* 0x000fe4000f820004 */
[----:B------:R-:W-:Y:S02]  /*0ec0*/  UIMAD.WIDE.U32 UR4, UR11, UR24, URZ ;  /* 0x000000180b0472a5 */ /* 0x000fe4000f8e003f */
[----:B------:R-:W-:Y:S02]  /*0ed0*/  UIADD3.X UR17, URZ, URZ, URZ, UP1, !UPT ;  /* 0x0000003f3f117290 */ /* 0x000fe40008ffe43f */
[----:B------:R-:W-:Y:S01]  /*0ee0*/  UIADD3 URZ, UP1, UR5, UR14, URZ ;  /* 0x0000000e053f7290 */ /* 0x000fe2000ff3e03f */
[----:B------:R-:W-:-:S03]  /*0ef0*/  UMOV UR16, UR15 ;  /* 0x0000000f00107c82 */ /* 0x000fc60008000000 */
[----:B------:R-:W-:-:S12]  /*0f00*/  UIMAD.WIDE.U32.X UR4, UR12, UR25, UR16, UP1 ;  /* 0x000000190c0472a5 */ /* 0x000fd800088e0410 */
.L_x_12:
[----:B------:R-:W-:Y:S01]  /*0f10*/  USHF.R.U64 UR4, UR4, UR26, UR5 ;  /* 0x0000001a04047299 */ /* 0x000fe20008001205 */
[----:B------:R-:W-:Y:S01]  /*0f20*/  R2UR UR15, R3 ;  /* 0x00000000030f72ca */ /* 0x000fe200000e0000 */
[----:B------:R-:W-:Y:S02]  /*0f30*/  USHF.R.U32.HI UR5, URZ, UR26, UR5 ;  /* 0x0000001a3f057299 */ /* 0x000fe40008011605 */
[----:B------:R-:W-:Y:S01]  /*0f40*/  UIADD3 UR12, UP1, URZ, -UR4, URZ ;  /* 0x800000043f0c7290 */ /* 0x000fe2000ff3e03f */
[----:B------:R-:W-:Y:S01]  /*0f50*/  ULDC.64 UR16, c[0x0][0x620] ;  /* 0x0001880000107ab9 */ /* 0x000fe20000000a00 */
[----:B------:R-:W-:Y:S02]  /*0f60*/  UMOV UR14, UR27 ;  /* 0x0000001b000e7c82 */ /* 0x000fe40008000000 */
[----:B------:R-:W-:Y:S01]  /*0f70*/  UIADD3.X UR5, URZ, ~UR5, URZ, UP1, !UPT ;  /* 0x800000053f057290 */ /* 0x000fe20008ffe43f */
[----:B------:R-:W-:Y:S01]  /*0f80*/  ULDC UR11, c[0x0][0x618] ;  /* 0x00018600000b7ab9 */ /* 0x000fe20000000800 */
[----:B------:R-:W-:-:S02]  /*0f90*/  @UP2 UIMAD UR8, UR19, UR10, UR9 ;  /* 0x0000000a130822a4 */ /* 0x000fc4000f8e0209 */
[----:B------:R-:W-:Y:S02]  /*0fa0*/  UIMAD UR5, UR5, UR16, URZ ;  /* 0x00000010050572a4 */ /* 0x000fe4000f8e023f */
[----:B------:R-:W-:Y:S02]  /*0fb0*/  UIMAD.WIDE.U32 UR14, UR12, UR16, UR14 ;  /* 0x000000100c0e72a5 */ /* 0x000fe4000f8e000e */
[----:B------:R-:W-:Y:S01]  /*0fc0*/  UIMAD UR12, UR12, UR17, UR5 ;  /* 0x000000110c0c72a4 */ /* 0x000fe2000f8e0205 */
[----:B------:R-:W-:Y:S01]  /*0fd0*/  ULDC UR16, c[0x0][0x608] ;  /* 0x0001820000107ab9 */ /* 0x000fe20000000800 */
[----:B------:R-:W-:Y:S02]  /*0fe0*/  ULDC UR28, c[0x0][0x658] ;  /* 0x00019600001c7ab9 */ /* 0x000fe40000000800 */
[----:B------:R-:W-:Y:S01]  /*0ff0*/  UIADD3 UR12, UR15, UR12, URZ ;  /* 0x0000000c0f0c7290 */ /* 0x000fe2000fffe03f */
[----:B------:R-:W-:Y:S01]  /*1000*/  UMOV UR9, 0xffffffff ;  /* 0xffffffff00097882 */ /* 0x000fe20000000000 */
[----:B------:R-:W-:-:S02]  /*1010*/  ULDC UR5, c[0x0][0x600] ;  /* 0x0001800000057ab9 */ /* 0x000fc40000000800 */
[----:B------:R-:W-:Y:S02]  /*1020*/  USHF.R.U64 UR27, UR14, UR11, UR12 ;  /* 0x0000000b0e1b7299 */ /* 0x000fe4000800120c */
[----:B------:R-:W-:Y:S02]  /*1030*/  USHF.R.U32.HI UR12, URZ, UR11, UR12 ;  /* 0x0000000b3f0c7299 */ /* 0x000fe4000801160c */
[----:B------:R-:W-:Y:S01]  /*1040*/  USHF.L.U32 UR9, UR9, UR28, URZ ;  /* 0x0000001c09097299 */ /* 0x000fe2000800063f */
[----:B------:R-:W-:Y:S01]  /*1050*/  ULDC.64 UR10, c[0x0][0x640] ;  /* 0x00019000000a7ab9 */ /* 0x000fe20000000a00 */
[----:B------:R-:W-:Y:S01]  /*1060*/  USHF.R.U64 UR32, UR27, UR16, UR12 ;  /* 0x000000101b207299 */ /* 0x000fe2000800120c */
[----:B------:R-:W-:Y:S01]  /*1070*/  ISETP.NE.U32.AND P1, PT, RZ, UR10, PT ;  /* 0x0000000aff007c0c */ /* 0x000fe2000bf25070 */
[----:B------:R-:W-:Y:S02]  /*1080*/  USHF.R.U32.HI UR12, URZ, UR16, UR12 ;  /* 0x000000103f0c7299 */ /* 0x000fe4000801160c */
[----:B------:R-:W-:Y:S01]  /*1090*/  UIADD3 UR26, UR5, -0x1, URZ ;  /* 0xffffffff051a7890 */ /* 0x000fe2000fffe03f */
[----:B------:R-:W-:Y:S01]  /*10a0*/  ISETP.NE.AND.EX P1, PT, RZ, UR11, PT, P1 ;  /* 0x0000000bff007c0c */ /* 0x000fe2000bf25310 */
[----:B------:R-:W-:-:S02]  /*10b0*/  USHF.R.U64 UR33, UR32, UR28, UR12 ;  /* 0x0000001c20217299 */ /* 0x000fc4000800120c */
[----:B------:R-:W-:Y:S02]  /*10c0*/  USHF.R.U32.HI UR14, URZ, UR28, UR12 ;  /* 0x0000001c3f0e7299 */ /* 0x000fe4000801160c */
[----:B------:R-:W-:Y:S01]  /*10d0*/  ULOP3.LUT UR12, URZ, UR9, URZ, 0x33, !UPT ;  /* 0x000000093f0c7292 */ /* 0x000fe2000f8e333f */
[----:B------:R-:W-:Y:S01]  /*10e0*/  ULDC UR29, c[0x0][0x648] ;  /* 0x00019200001d7ab9 */ /* 0x000fe20000000800 */
[----:B------:R-:W-:Y:S01]  /*10f0*/  ULDC UR30, c[0x0][0x638] ;  /* 0x00018e00001e7ab9 */ /* 0x000fe20000000800 */
[----:B------:R-:W-:Y:S01]  /*1100*/  UMOV UR31, 0x1 ;  /* 0x00000001001f7882 */ /* 0x000fe20000000000 */
[----:B------:R-:W-:-:S04]  /*1110*/  UMOV UR9, UR33 ;  /* 0x0000002100097c82 */ /* 0x000fc80008000000 */
[----:B------:R-:W-:Y:S05]  /*1120*/  @!P1 BRA `(.L_x_13) ;  /* 0x0000000000309947 */ /* 0x000fea0003800000 */
[----:B------:R-:W-:Y:S02]  /*1130*/  ULDC UR9, c[0x0][0x64c] ;  /* 0x0001930000097ab9 */ /* 0x000fe40000000800 */
        /* <DEDUP_REMOVED lines=8> */
[----:B------:R-:W-:-:S07]  /*11c0*/  UIMAD.WIDE.U32.X UR10, UR19, UR11, UR24, UP1 ;  /* 0x0000000b130a72a5 */ /* 0x000fce00088e0418 */
[----:B------:R-:W-:Y:S01]  /*11d0*/  UMOV UR9, UR10 ;  /* 0x0000000a00097c82 */ /* 0x000fe20008000000 */
[----:B------:R-:W-:-:S05]  /*11e0*/  UMOV UR14, UR11 ;  /* 0x0000000b000e7c82 */ /* 0x000fca0008000000 */
.L_x_13:
[----:B------:R-:W-:Y:S01]  /*11f0*/  USHF.R.U64 UR10, UR9, UR29, UR14 ;  /* 0x0000001d090a7299 */ /* 0x000fe2000800120e */
[----:B------:R-:W-:Y:S01]  /*1200*/  IMAD.MOV.U32 R11, RZ, RZ, 0x1 ;  /* 0x00000001ff0b7424 */ /* 0x000fe200078e00ff */
[----:B------:R-:W-:Y:S01]  /*1210*/  USHF.L.U32 UR9, UR31, UR28, URZ ;  /* 0x0000001c1f097299 */ /* 0x000fe2000800063f */
[----:B------:R-:W-:Y:S01]  /*1220*/  IMAD.U32 R0, RZ, RZ, UR4 ;  /* 0x00000004ff007e24 */ /* 0x000fe2000f8e00ff */
[----:B------:R-:W-:Y:S02]  /*1230*/  ULOP3.LUT UR12, UR32, UR12, URZ, 0xc0, !UPT ;  /* 0x0000000c200c7292 */ /* 0x000fe4000f8ec03f */
[----:B------:R-:W-:Y:S02]  /*1240*/  UIADD3 UR11, -UR10, URZ, URZ ;  /* 0x0000003f0a0b7290 */ /* 0x000fe4000fffe13f */
[----:B------:R-:W-:Y:S02]  /*1250*/  UIMAD UR12, UR9, UR10, UR12 ;  /* 0x0000000a090c72a4 */ /* 0x000fe4000f8e020c */
[----:B------:R-:W-:-:S02]  /*1260*/  ULOP3.LUT UR26, UR27, UR26, URZ, 0xc0, !UPT ;  /* 0x0000001a1b1a7292 */ /* 0x000fc4000f8ec03f */
[----:B------:R-:W-:Y:S01]  /*1270*/  UIMAD UR9, UR11, UR30, UR33 ;  /* 0x0000001e0b0972a4 */ /* 0x000fe2000f8e0221 */
[----:B------:R-:W-:Y:S02]  /*1280*/  ULDC UR10, c[0x0][0x610] ;  /* 0x00018400000a7ab9 */ /* 0x000fe40000000800 */
[----:B------:R-:W-:Y:S02]  /*1290*/  UIMAD UR8, UR12, UR10, UR8 ;  /* 0x0000000a0c0872a4 */ /* 0x000fe4000f8e0208 */
[----:B------:R-:W-:-:S04]  /*12a0*/  UIMAD UR9, UR9, UR5, UR26 ;  /* 0x00000005090972a4 */ /* 0x000fc8000f8e021a */
[----:B------:R-:W-:Y:S02]  /*12b0*/  USEL UR5, UR9, UR8, !UP2 ;  /* 0x0000000809057287 */ /* 0x000fe4000d000000 */
[----:B------:R-:W-:-:S04]  /*12c0*/  USEL UR8, UR8, UR9, !UP2 ;  /* 0x0000000908087287 */ /* 0x000fc8000d000000 */
[----:B------:R-:W-:Y:S02]  /*12d0*/  IMAD.U32 R4, RZ, RZ, UR5 ;  /* 0x00000005ff047e24 */ /* 0x000fe4000f8e00ff */
[----:B------:R-:W-:-:S07]  /*12e0*/  IMAD.U32 R5, RZ, RZ, UR8 ;  /* 0x00000008ff057e24 */ /* 0x000fce000f8e00ff */
.L_x_11:
[----:B------:R-:W-:Y:S05]  /*12f0*/  @!P2 BRA `(.L_x_14) ;  /* 0x00000000000ca947 */ /* 0x000fea0003800000 */
[----:B------:R-:W-:Y:S01]  /*1300*/  UCGABAR_WAIT ;  /* 0x0000000000007dc7 */ /* 0x000fe20008000000 */
[----:B------:R-:W-:Y:S01]  /*1310*/  CCTL.IVALL ;  /* 0x00000000ff00798f */ /* 0x000fe20002000000 */
[----:B------:R-:W-:Y:S05]  /*1320*/  BRA `(.L_x_15) ;  /* 0x0000000000047947 */ /* 0x000fea0003800000 */
.L_x_14:
[----:B------:R-:W-:Y:S06]  /*1330*/  BAR.SYNC.DEFER_BLOCKING 0x0 ;  /* 0x0000000000007b1d */ /* 0x000fec0000010000 */
.L_x_15:
[----:B------:R-:W-:Y:S02]  /*1340*/  ULDC UR4, c[0x0][0x28c] ;  /* 0x0000a30000047ab9 */ /* 0x000fe40000000800 */
[----:B------:R-:W-:-:S04]  /*1350*/  UIADD3 UR4, UR4, 0x3f, URZ ;  /* 0x0000003f04047890 */ /* 0x000fc8000fffe03f */
[----:B------:R-:W-:-:S04]  /*1360*/  USHF.R.S32.HI UR5, URZ, 0x1f, UR4 ;  /* 0x0000001f3f057899 */ /* 0x000fc80008011404 */
[----:B------:R-:W-:-:S04]  /*1370*/  ULEA.HI UR5, UR5, UR4, URZ, 0x6 ;  /* 0x0000000405057291 */ /* 0x000fc8000f8f303f */
[----:B------:R-:W-:Y:S01]  /*1380*/  USHF.R.S32.HI UR14, URZ, 0x6, UR5 ;  /* 0x000000063f0e7899 */ /* 0x000fe20008011405 */
[----:B------:R-:W-:Y:S11]  /*1390*/  @!P3 BRA `(.L_x_16) ;  /* 0x0000006c00b4b947 */ /* 0x000ff60003800000 */
[----:B------:R-:W-:-:S06]  /*13a0*/  UISETP.GT.U32.AND UP1, UPT, UR18, 0x1, UPT ;  /* 0x000000011200788c */ /* 0x000fcc000bf24070 */
[----:B------:R-:W-:-:S13]  /*13b0*/  PLOP3.LUT P1, PT, PT, PT, UP1, 0x80, 0x0 ;  /* 0x000000000000781c */ /* 0x000fda0003f2f018 */
[----:B------:R-:W-:Y:S05]  /*13c0*/  @P1 EXIT ;  /* 0x000000000000194d */ /* 0x000fea0003800000 */
.L_x_17:
[----:B------:R-:W-:-:S08]  /*13d0*/  NOP ;  /* 0x0000000000007918 */ /* 0x000fd00000000000 */
[----:B------:R-:W0:Y:S02]  /*13e0*/  USETMAXREG.TRY_ALLOC.CTAPOOL UP1, 0xe8 ;  /* 0x000000e8000079c8 */ /* 0x000e240008020600 */
[----:B0-----:R-:W-:-:S13]  /*13f0*/  PLOP3.LUT P1, PT, PT, PT, UP1, 0x80, 0x0 ;  /* 0x000000000000781c */ /* 0x001fda0003f2f018 */
[----:B------:R-:W-:Y:S05]  /*1400*/  @!P1 BRA `(.L_x_17) ;  /* 0xfffffffc00f09947 */ /* 0x000fea000383ffff */
[----:B------:R-:W-:-:S13]  /*1410*/  LOP3.LUT P1, RZ, R11, 0xff, RZ, 0xc0, !PT ;  /* 0x000000ff0bff7812 */ /* 0x000fda000782c0ff */
[----:B------:R-:W-:Y:S05]  /*1420*/  @!P1 EXIT ;  /* 0x000000000000994d */ /* 0x000fea0003800000 */
[----:B------:R-:W0:Y:S01]  /*1430*/  S2UR UR5, SR_CgaCtaId ;  /* 0x00000000000579c3 */ /* 0x000e220000008800 */
[CC--:B------:R-:W-:Y:S01]  /*1440*/  LEA.HI R8, R12.reuse, R9.reuse, RZ, 0x2 ;  /* 0x000000090c087211 */ /* 0x0c0fe200078f10ff */
[----:B------:R-:W-:Y:S01]  /*1450*/  UMOV UR8, 0x400 ;  /* 0x0000040000087882 */ /* 0x000fe20000000000 */
[----:B------:R-:W-:Y:S01]  /*1460*/  LEA.HI R15, R12, R9, RZ, 0x5 ;  /* 0x000000090c0f7211 */ /* 0x000fe200078f28ff */
[----:B------:R-:W-:Y:S01]  /*1470*/  VIADD R12, R14, 0xffffffff ;  /* 0xffffffff0e0c7836 */ /* 0x000fe20000000000 */
[--C-:B------:R-:W-:Y:S01]  /*1480*/  SHF.R.S32.HI R13, RZ, 0x2, R8.reuse ;  /* 0x00000002ff0d7819 */ /* 0x100fe20000011408 */
[----:B------:R-:W-:Y:S01]  /*1490*/  USHF.R.U32.HI UR4, URZ, 0x2, UR14 ;  /* 0x000000023f047899 */ /* 0x000fe2000801160e */
[----:B------:R-:W-:Y:S01]  /*14a0*/  SHF.R.S32.HI R16, RZ, 0x1f, R8 ;  /* 0x0000001fff107819 */ /* 0x000fe20000011408 */
[----:B------:R-:W-:Y:S01]  /*14b0*/  ULOP3.LUT UR9, UR14, 0x3, URZ, 0xc0, !UPT ;  /* 0x000000030e097892 */ /* 0x000fe2000f8ec03f */
[----:B------:R-:W-:Y:S01]  /*14c0*/  LOP3.LUT R8, R8, 0xfffffffc, RZ, 0xc0, !PT ;  /* 0xfffffffc08087812 */ /* 0x000fe200078ec0ff */
[----:B------:R-:W-:Y:S01]  /*14d0*/  UISETP.LT.AND UP1, UPT, UR14, 0x1, UPT ;  /* 0x000000010e00788c */ /* 0x000fe2000bf21270 */
[----:B------:R-:W-:Y:S01]  /*14e0*/  LEA.HI R16, R16, R13, RZ, 0x3 ;  /* 0x0000000d10107211 */ /* 0x000fe200078f18ff */
[----:B------:R-:W-:Y:S01]  /*14f0*/  ULOP3.LUT UR4, UR4, 0x1, URZ, 0xc0, !UPT ;  /* 0x0000000104047892 */ /* 0x000fe2000f8ec03f */
[----:B------:R-:W-:Y:S01]  /*1500*/  ISETP.NE.AND P1, PT, R12, RZ, PT ;  /* 0x000000ff0c00720c */ /* 0x000fe20003f25270 */
[----:B------:R-:W-:Y:S01]  /*1510*/  IMAD.IADD R11, R9, 0x1, -R8 ;  /* 0x00000001090b7824 */ /* 0x000fe200078e0a08 */
[----:B------:R-:W-:Y:S01]  /*1520*/  LOP3.LUT R16, R16, 0xfffffff8, RZ, 0xc0, !PT ;  /* 0xfffffff810107812 */ /* 0x000fe200078ec0ff */
[----:B------:R-:W-:Y:S01]  /*1530*/  IMAD.SHL.U32 R12, R12, 0x8, RZ ;  /* 0x000000080c0c7824 */ /* 0x000fe200078e00ff */
[----:B------:R-:W-:Y:S01]  /*1540*/  SHF.R.S32.HI R15, RZ, 0x5, R15 ;  /* 0x00000005ff0f7819 */ /* 0x000fe2000001140f */
[----:B------:R-:W-:Y:S01]  /*1550*/  ULDC UR6, c[0x0][0x284] ;  /* 0x0000a10000067ab9 */ /* 0x000fe20000000800 */
[----:B------:R-:W-:Y:S01]  /*1560*/  USEL UR9, UR9, URZ, !UP0 ;  /* 0x0000003f09097287 */ /* 0x000fe2000c000000 */
[----:B------:R-:W-:Y:S01]  /*1570*/  IMAD.IADD R8, R13, 0x1, -R16 ;  /* 0x000000010d087824 */ /* 0x000fe200078e0a10 */
[----:B------:R-:W-:Y:S01]  /*1580*/  LOP3.LUT R12, R12, 0x8, RZ, 0xc0, !PT ;  /* 0x000000080c0c7812 */ /* 0x000fe200078ec0ff */
[----:B------:R-:W-:Y:S01]  /*1590*/  USEL UR10, UR14, 0x1, UP1 ;  /* 0x000000010e0a7887 */ /* 0x000fe20008800000 */
[----:B------:R-:W-:Y:S01]  /*15a0*/  SEL R146, RZ, 0x1, P1 ;  /* 0x00000001ff927807 */ /* 0x000fe20000800000 */
[----:B0-----:R-:W-:Y:S01]  /*15b0*/  ULEA UR8, UR5, UR8, 0x18 ;  /* 0x0000000805087291 */ /* 0x001fe2000f8ec03f */
[--C-:B------:R-:W-:Y:S01]  /*15c0*/  SHF.R.S32.HI R9, RZ, 0x1f, R8.reuse ;  /* 0x0000001fff097819 */ /* 0x100fe20000011408 */
[C-C-:B------:R-:W-:Y:S01]  /*15d0*/  IMAD R16, R15.reuse, -0x10, -R8.reuse ;  /* 0xfffffff00f107824 */ /* 0x140fe200078e0a08 */
[----:B------:R-:W-:Y:S01]  /*15e0*/  UISETP.EQ.U32.AND UP0, UPT, UR4, 0x1, !UP0 ;  /* 0x000000010400788c */ /* 0x000fe2000c702070 */
[C---:B------:R-:W-:Y:S01]  /*15f0*/  LOP3.LUT R147, R12.reuse, 0x8, RZ, 0x3c, !PT ;  /* 0x000000080c937812 */ /* 0x040fe200078e3cff */
[----:B------:R-:W-:Y:S01]  /*1600*/  UIADD3 UR31, UR8, 0x50, URZ ;  /* 0x00000050081f7890 */ /* 0x000fe2000fffe03f */
[----:B------:R-:W-:Y:S01]  /*1610*/  IMAD.WIDE R8, R15, 0x10, R8 ;  /* 0x000000100f087825 */ /* 0x000fe200078e0208 */
[----:B------:R-:W-:Y:S01]  /*1620*/  LOP3.LUT R15, R12, 0x18, RZ, 0x3c, !PT ;  /* 0x000000180c0f7812 */ /* 0x000fe200078e3cff */
[----:B------:R-:W-:-:S02]  /*1630*/  ULOP3.LUT UR25, UR7, 0x1, URZ, 0xfc, !UPT ;  /* 0x0000000107197892 */ /* 0x000fc4000f8efc3f */
[----:B------:R-:W-:Y:S01]  /*1640*/  VIADD R16, R16, UR6 ;  /* 0x0000000610107c36 */ /* 0x000fe20008000000 */
[----:B------:R-:W-:Y:S01]  /*1650*/  LEA R14, R14, UR31, 0x3 ;  /* 0x0000001f0e0e7c11 */ /* 0x000fe2000f8e18ff */
[----:B------:R-:W-:Y:S02]  /*1660*/  USHF.L.U32 UR30, UR14, 0x1, URZ ;  /* 0x000000010e1e7899 */ /* 0x000fe4000800063f */
[----:B------:R-:W-:Y:S02]  /*1670*/  UIADD3 UR10, -UR10, UR14, URZ ;  /* 0x0000000e0a0a7290 */ /* 0x000fe4000fffe13f */
[----:B------:R-:W-:-:S12]  /*1680*/  USEL UR11, URZ, 0x1, !UP0 ;  /* 0x000000013f0b7887 */ /* 0x000fd8000c000000 */
.L_x_172:
[----:B---3--:R-:W-:Y:S01]  /*1690*/  SHF.L.U32 R13, R146, 0x1f, RZ ;  /* 0x0000001f920d7819 */ /* 0x008fe200000006ff */
[----:B0-----:R-:W0:Y:S01]  /*16a0*/  LDC R12, c[0x0][0x28c] ;  /* 0x0000a300ff0c7b82 */ /* 0x001e220000000800 */
[----:B------:R-:W-:Y:S01]  /*16b0*/  UMOV UR4, URZ ;  /* 0x0000003f00047c82 */ /* 0x000fe20008000000 */
[----:B------:R-:W-:Y:S01]  /*16c0*/  UMOV UR12, UR9 ;  /* 0x00000009000c7c82 */ /* 0x000fe20008000000 */
[----:B-1----:R-:W1:Y:S01]  /*16d0*/  SYNCS.PHASECHK.TRANS64.TRYWAIT P1, [R14+URZ+-0x8], R13 ;  /* 0xfffff80d0e0075a7 */ /* 0x002e62000802017f */
[----:B0-----:R-:W-:Y:S01]  /*16e0*/  ISETP.GE.AND P2, PT, R12, 0x1, PT ;  /* 0x000000010c00780c */ /* 0x001fe20003f46270 */
[----:B-1----:R-:W-:-:S12]  /*16f0*/  @!P1 BRA `(.L_x_18) ;  /* 0x0000007800e49947 */ /* 0x002fd80003800000 */
.L_x_194:
[----:B------:R-:W-:Y:S01]  /*1700*/  UMOV UR5, URZ ;  /* 0x0000003f00057c82 */ /* 0x000fe20008000000 */
[----:B------:R-:W-:Y:S01]  /*1710*/  UMOV UR6, URZ ;  /* 0x0000003f00067c82 */ /* 0x000fe20008000000 */
[----:B------:R-:W-:Y:S02]  /*1720*/  CS2R R20, SRZ ;  /* 0x0000000000147805 */ /* 0x000fe4000001ff00 */
[----:B------:R-:W-:Y:S01]  /*1730*/  CS2R R18, SRZ ;  /* 0x0000000000127805 */ /* 0x000fe2000001ff00 */
[----:B------:R-:W-:Y:S01]  /*1740*/  IMAD.MOV.U32 R17, RZ, RZ, RZ ;  /* 0x000000ffff117224 */ /* 0x000fe200078e00ff */
[----:B------:R-:W-:Y:S02]  /*1750*/  CS2R R22, SRZ ;  /* 0x0000000000167805 */ /* 0x000fe4000001ff00 */
[----:B------:R-:W-:Y:S02]  /*1760*/  CS2R R88, SRZ ;  /* 0x0000000000587805 */ /* 0x000fe4000001ff00 */
[----:B------:R-:W-:-:S02]  /*1770*/  CS2R R92, SRZ ;  /* 0x00000000005c7805 */ /* 0x000fc4000001ff00 */
[----:B------:R-:W-:Y:S02]  /*1780*/  CS2R R90, SRZ ;  /* 0x00000000005a7805 */ /* 0x000fe4000001ff00 */
[----:B------:R-:W-:Y:S02]  /*1790*/  CS2R R94, SRZ ;  /* 0x00000000005e7805 */ /* 0x000fe4000001ff00 */
[----:B------:R-:W-:Y:S02]  /*17a0*/  CS2R R96, SRZ ;  /* 0x0000000000607805 */ /* 0x000fe4000001ff00 */
        /* <DEDUP_REMOVED lines=22> */
[----:B------:R-:W-:Y:S01]  /*1910*/  CS2R R142, SRZ ;  /* 0x00000000008e7805 */ /* 0x000fe2000001ff00 */
[----:B------:R-:W-:Y:S01]  /*1920*/  IMAD.MOV.U32 R144, RZ, RZ, RZ ;  /* 0x000000ffff907224 */ /* 0x000fe200078e00ff */
[----:B------:R-:W-:Y:S01]  /*1930*/  CS2R R24, SRZ ;  /* 0x0000000000187805 */ /* 0x000fe2000001ff00 */
[----:B------:R-:W-:Y:S01]  /*1940*/  IMAD.U32 R149, RZ, RZ, UR11 ;  /* 0x0000000bff957e24 */ /* 0x000fe2000f8e00ff */
        /* <DEDUP_REMOVED lines=30> */
[----:B------:R-:W-:Y:S01]  /*1b30*/  CS2R R86, SRZ ;  /* 0x0000000000567805 */ /* 0x000fe2000001ff00 */
[----:B------:R-:W-:Y:S06]  /*1b40*/  @!P2 BRA `(.L_x_19) ;  /* 0x000000080040a947 */ /* 0x000fec0003800000 */
[----:B------:R-:W-:-:S06]  /*1b50*/  UISETP.NE.AND UP0, UPT, UR25, 0x3, UPT ;  /* 0x000000031900788c */ /* 0x000fcc000bf05270 */
[----:B------:R-:W-:-:S13]  /*1b60*/  PLOP3.LUT P2, PT, PT, PT, UP0, 0x80, 0x0 ;  /* 0x000000000000781c */ /* 0x000fda0003f4f008 */
[----:B------:R-:W-:Y:S05]  /*1b70*/  @!P2 BRA `(.L_x_20) ;  /* 0x000000000004a947 */ /* 0x000fea0003800000 */
[----:B------:R-:W-:Y:S01]  /*1b80*/  BPT.TRAP 0x1 ;  /* 0x000000040000795c */ /* 0x000fe20000300000 */
.L_x_20:
[----:B------:R-:W-:Y:S01]  /*1b90*/  ULEA UR4, UR9, UR8, 0x3 ;  /* 0x0000000809047291 */ /* 0x000fe2000f8e183f */
[----:B------:R-:W-:-:S05]  /*1ba0*/  IMAD.U32 R12, RZ, RZ, UR11 ;  /* 0x0000000bff0c7e24 */ /* 0x000fca000f8e00ff */
[----:B------:R-:W-:-:S04]  /*1bb0*/  SHF.L.U32 R12, R12, 0x1f, RZ ;  /* 0x0000001f0c0c7819 */ /* 0x000fc800000006ff */
[----:B------:R1:W3:Y:S01]  /*1bc0*/  SYNCS.PHASECHK.TRANS64.TRYWAIT P1, [UR4], R12 ;  /* 0x0000000cff0075a7 */ /* 0x0002e20008020144 */
[----:B------:R-:W-:Y:S05]  /*1bd0*/  @!P2 BRA `(.L_x_21) ;  /* 0x000000000004a947 */ /* 0x000fea0003800000 */
[----:B------:R-:W-:Y:S01]  /*1be0*/  BPT.TRAP 0x1 ;  /* 0x000000040000795c */ /* 0x000fe20000300000 */
.L_x_21:
[----:B---3--:R-:W-:Y:S05]  /*1bf0*/  @P1 BRA `(.L_x_22) ;  /* 0x0000000000081947 */ /* 0x008fea0003800000 */
[----:B------:R-:W3:Y:S02]  /*1c00*/  SYNCS.PHASECHK.TRANS64.TRYWAIT P1, [UR4], R12 ;  /* 0x0000000cff0075a7 */ /* 0x000ee40008020144 */
[----:B---3--:R-:W-:Y:S05]  /*1c10*/  @!P1 BRA `(.L_x_23) ;  /* 0x0000007400b09947 */ /* 0x008fea0003800000 */
.L_x_22:
[----:B------:R-:W-:Y:S01]  /*1c20*/  UIADD3 UR4, UR8, 0x180, URZ ;  /* 0x0000018008047890 */ /* 0x000fe2000fffe03f */
[----:B------:R-:W-:Y:S01]  /*1c30*/  WARPGROUP.ARRIVE ;  /* 0x00000000000079c5 */ /* 0x000fe20000000000 */
[----:B------:R-:W-:Y:S01]  /*1c40*/  UIADD3 UR5, UR8, 0x4180, URZ ;  /* 0x0000418008057890 */ /* 0x000fe2000fffe03f */
[----:B------:R-:W-:Y:S01]  /*1c50*/  CS2R R20, SRZ ;  /* 0x0000000000147805 */ /* 0x000fe2000001ff00 */
[----:B------:R-:W-:Y:S01]  /*1c60*/  USHF.R.U32.HI UR4, URZ, 0x4, UR4 ;  /* 0x000000043f047899 */ /* 0x000fe20008011604 */
[----:B------:R-:W-:Y:S01]  /*1c70*/  CS2R R18, SRZ ;  /* 0x0000000000127805 */ /* 0x000fe2000001ff00 */
[----:B------:R-:W-:Y:S01]  /*1c80*/  USHF.R.U32.HI UR5, URZ, 0x4, UR5 ;  /* 0x000000043f057899 */ /* 0x000fe20008011605 */
[----:B------:R-:W-:Y:S01]  /*1c90*/  IMAD.MOV.U32 R17, RZ, RZ, RZ ;  /* 0x000000ffff117224 */ /* 0x000fe200078e00ff */
[----:B------:R-:W-:Y:S01]  /*1ca0*/  ULOP3.LUT UR4, UR4, 0x3fff, URZ, 0xc0, !UPT ;  /* 0x00003fff04047892 */ /* 0x000fe2000f8ec03f */
[----:B------:R-:W-:Y:S01]  /*1cb0*/  CS2R R22, SRZ ;  /* 0x0000000000167805 */ /* 0x000fe2000001ff00 */
[----:B------:R-:W-:Y:S01]  /*1cc0*/  ULOP3.LUT UR5, UR5, 0x3fff, URZ, 0xc0, !UPT ;  /* 0x00003fff05057892 */ /* 0x000fe2000f8ec03f */
[----:B------:R-:W-:Y:S01]  /*1cd0*/  CS2R R88, SRZ ;  /* 0x0000000000587805 */ /* 0x000fe2000001ff00 */
[----:B------:R-:W-:Y:S01]  /*1ce0*/  ULOP3.LUT UR4, UR4, 0x10000, URZ, 0xfc, !UPT ;  /* 0x0001000004047892 */ /* 0x000fe2000f8efc3f */
[----:B------:R-:W-:Y:S01]  /*1cf0*/  CS2R R92, SRZ ;  /* 0x00000000005c7805 */ /* 0x000fe2000001ff00 */
[----:B------:R-:W-:Y:S01]  /*1d00*/  ULOP3.LUT UR5, UR5, 0x10000, URZ, 0xfc, !UPT ;  /* 0x0001000005057892 */ /* 0x000fe2000f8efc3f */
[----:B------:R-:W-:Y:S01]  /*1d10*/  CS2R R90, SRZ ;  /* 0x00000000005a7805 */ /* 0x000fe2000001ff00 */
[----:B------:R-:W-:Y:S01]  /*1d20*/  ULEA UR16, UR9, UR4, 0x8 ;  /* 0x0000000409107291 */ /* 0x000fe2000f8e403f */
[----:B------:R-:W-:Y:S01]  /*1d30*/  CS2R R94, SRZ ;  /* 0x00000000005e7805 */ /* 0x000fe2000001ff00 */
[----:B------:R-:W-:Y:S01]  /*1d40*/  ULEA UR18, UR9, UR5, 0x9 ;  /* 0x0000000509127291 */ /* 0x000fe2000f8e483f */
[----:B------:R-:W-:Y:S01]  /*1d50*/  CS2R R96, SRZ ;  /* 0x0000000000607805 */ /* 0x000fe2000001ff00 */
[----:B------:R-:W-:Y:S01]  /*1d60*/  UMOV UR17, 0x80000020 ;  /* 0x8000002000117882 */ /* 0x000fe20000000000 */
[----:B------:R-:W-:Y:S01]  /*1d70*/  UMOV UR19, 0x80000020 ;  /* 0x8000002000137882 */ /* 0x000fe20000000000 */
[----:B------:R-:W-:Y:S01]  /*1d80*/  ULDC UR5, c[0x0][0x50c] ;  /* 0x0001430000057ab9 */ /* 0x000fe20000000800 */
[----:B------:R-:W-:Y:S01]  /*1d90*/  UMOV UR4, 0x2 ;  /* 0x0000000200047882 */ /* 0x000fe20000000000 */
[----:B------:R-:W-:Y:S01]  /*1da0*/  UISETP.NE.AND UP0, UPT, UR5, 0x2, UPT ;  /* 0x000000020500788c */ /* 0x000fe2000bf05270 */
[----:B------:R-:W-:-:S02]  /*1db0*/  CS2R R98, SRZ ;  /* 0x0000000000627805 */ /* 0x000fc4000001ff00 */
[----:B------:R-:W-:Y:S01]  /*1dc0*/  CS2R R100, SRZ ;  /* 0x0000000000647805 */ /* 0x000fe2000001ff00 */
[----:B------:R-:W-:Y:S01]  /*1dd0*/  QGMMA.64x128x32.F32.E4M3.E4M3 R24, gdesc[UR16], RZ, !UPT ;  /* 0x01e00000101879f3 */ /* 0x000fe2000c7008ff */
[----:B------:R-:W-:Y:S01]  /*1de0*/  USEL UR5, URZ, 0x1, UP0 ;  /* 0x000000013f057887 */ /* 0x000fe20008000000 */
[----:B------:R-:W-:Y:S01]  /*1df0*/  CS2R R102, SRZ ;  /* 0x0000000000667805 */ /* 0x000fe2000001ff00 */
[----:B------:R-:W-:Y:S01]  /*1e00*/  UIADD3 UR16, UR16, 0x2, URZ ;  /* 0x0000000210107890 */ /* 0x000fe2000fffe03f */
[----:B------:R-:W-:Y:S01]  /*1e10*/  CS2R R104, SRZ ;  /* 0x0000000000687805 */ /* 0x000fe2000001ff00 */
[----:B------:R-:W-:Y:S01]  /*1e20*/  UIADD3 UR18, UR18, 0x2, URZ ;  /* 0x0000000212127890 */ /* 0x000fe2000fffe03f */
[----:B------:R-:W-:Y:S02]  /*1e30*/  CS2R R106, SRZ ;  /* 0x00000000006a7805 */ /* 0x000fe4000001ff00 */
[----:B------:R-:W-:Y:S01]  /*1e40*/  ISETP.NE.AND P1, PT, RZ, UR5, PT ;  /* 0x00000005ff007c0c */ /* 0x000fe2000bf25270 */
[----:B------:R-:W-:Y:S01]  /*1e50*/  UMOV UR17, 0x80000020 ;  /* 0x8000002000117882 */ /* 0x000fe20000000000 */
[----:B------:R-:W-:Y:S01]  /*1e60*/  UMOV UR19, 0x80000020 ;  /* 0x8000002000137882 */ /* 0x000fe20000000000 */
        /* <DEDUP_REMOVED lines=17> */
[----:B------:R-:W-:Y:S01]  /*1f80*/  CS2R R142, SRZ ;  /* 0x00000000008e7805 */ /* 0x000fe2000001ff00 */
[----:B------:R-:W-:Y:S01]  /*1f90*/  IMAD.MOV.U32 R144, RZ, RZ, RZ ;  /* 0x000000ffff907224 */ /* 0x000fe200078e00ff */
[----:B------:R-:W-:Y:S01]  /*1fa0*/  QGMMA.64x128x32.F32.E4M3.E4M3 R24, gdesc[UR16], R24, gsb0 ;  /* 0x01e00000101879f3 */ /* 0x000fe20008000818 */
[----:B------:R-:W-:Y:S05]  /*1fb0*/  @!P1 BRA `(.L_x_24) ;  /* 0x0000000400089947 */ /* 0x000fea0003800000 */
[----:B------:R-:W-:Y:S02]  /*1fc0*/  WARPGROUP.DEPBAR.LE gsb0, 0x0 ;  /* 0x00008000000079c5 */ /* 0x000fe40000010000 */
[----:B------:R-:W-:-:S01]  /*1fd0*/  FADD R143, RZ, R24 ;  /* 0x00000018ff8f7221 */ /* 0x000fc20000000000 */
[----:B------:R-:W-:Y:S01]  /*1fe0*/  FADD R144, RZ, R25 ;  /* 0x00000019ff907221 */ /* 0x000fe20000000000 */
        /* <DEDUP_REMOVED lines=62> */
[----:B------:R-:W-:-:S06]  /*23d0*/  UMOV UR4, URZ ;  /* 0x0000003f00047c82 */ /* 0x000fcc0008000000 */
.L_x_24:
[----:B------:R-:W-:-:S04]  /*23e0*/  UIADD3 UR12, UR9, 0x1, URZ ;  /* 0x00000001090c7890 */ /* 0x000fc8000fffe03f */
[----:B------:R-:W-:-:S04]  /*23f0*/  UISETP.NE.AND UP0, UPT, UR12, 0x4, UPT ;  /* 0x000000040c00788c */ /* 0x000fc8000bf05270 */
[----:B------:R-:W-:Y:S02]  /*2400*/  USEL UR6, URZ, 0x1, UP0 ;  /* 0x000000013f067887 */ /* 0x000fe40008000000 */
[----:B------:R-:W-:Y:S02]  /*2410*/  USEL UR12, UR12, URZ, UP0 ;  /* 0x0000003f0c0c7287 */ /* 0x000fe40008000000 */
[----:B------:R-:W-:-:S06]  /*2420*/  ULOP3.LUT UR6, UR11, UR6, URZ, 0x3c, !UPT ;  /* 0x000000060b067292 */ /* 0x000fcc000f8e3c3f */
[----:B------:R-:W-:Y:S01]  /*2430*/  IMAD.U32 R149, RZ, RZ, UR6 ;  /* 0x00000006ff957e24 */ /* 0x000fe2000f8e00ff */
[----:B------:R-:W-:-:S06]  /*2440*/  UMOV UR6, 0x1 ;  /* 0x0000000100067882 */ /* 0x000fcc0000000000 */
.L_x_19:
[----:B------:R-:W-:-:S06]  /*2450*/  UISETP.GE.AND UP0, UPT, UR10, 0x1, UPT ;  /* 0x000000010a00788c */ /* 0x000fcc000bf06270 */
[----:B------:R-:W-:-:S13]  /*2460*/  PLOP3.LUT P1, PT, PT, PT, UP0, 0x80, 0x0 ;  /* 0x000000000000781c */ /* 0x000fda0003f2f008 */
[----:B------:R-:W-:Y:S05]  /*2470*/  @!P1 BRA `(.L_x_25) ;  /* 0x00000008000c9947 */ /* 0x000fea0003800000 */
[----:B01----:R-:W-:Y:S01]  /*2480*/  IMAD.U32 R12, RZ, RZ, UR10 ;  /* 0x0000000aff0c7e24 */ /* 0x003fe2000f8e00ff */
[----:B------:R-:W-:Y:S01]  /*2490*/  ULDC UR24, c[0x0][0x50c] ;  /* 0x0001430000187ab9 */ /* 0x000fe20000000800 */
[----:B------:R-:W-:-:S07]  /*24a0*/  IMAD.U32 R13, RZ, RZ, UR9 ;  /* 0x00000009ff0d7e24 */ /* 0x000fce000f8e00ff */
.L_x_33:
[----:B------:R-:W-:-:S06]  /*24b0*/  UISETP.NE.AND UP0, UPT, UR25, 0x3, UPT ;  /* 0x000000031900788c */ /* 0x000fcc000bf05270 */
[----:B------:R-:W-:-:S13]  /*24c0*/  PLOP3.LUT P2, PT, PT, PT, UP0, 0x80, 0x0 ;  /* 0x000000000000781c */ /* 0x000fda0003f4f008 */
[----:B0-----:R-:W-:Y:S05]  /*24d0*/  @!P2 BRA `(.L_x_26) ;  /* 0x000000000004a947 */ /* 0x001fea0003800000 */
[----:B------:R-:W-:Y:S01]  /*24e0*/  BPT.TRAP 0x1 ;  /* 0x000000040000795c */ /* 0x000fe20000300000 */
.L_x_26:
[----:B------:R-:W-:Y:S01]  /*24f0*/  ULEA UR15, UR12, UR8, 0x3 ;  /* 0x000000080c0f7291 */ /* 0x000fe2000f8e183f */
[----:B------:R-:W-:-:S08]  /*2500*/  SHF.L.U32 R145, R149, 0x1f, RZ ;  /* 0x0000001f95917819 */ /* 0x000fd000000006ff */
[----:B------:R0:W1:Y:S01]  /*2510*/  SYNCS.PHASECHK.TRANS64.TRYWAIT P1, [UR15], R145 ;  /* 0x00000091ff0075a7 */ /* 0x000062000802014f */
[----:B------:R-:W-:Y:S05]  /*2520*/  @!P2 BRA `(.L_x_27) ;  /* 0x000000000004a947 */ /* 0x000fea0003800000 */
[----:B------:R-:W-:Y:S01]  /*2530*/  BPT.TRAP 0x1 ;  /* 0x000000040000795c */ /* 0x000fe20000300000 */
.L_x_27:
[----:B-1----:R-:W-:Y:S05]  /*2540*/  @P1 BRA `(.L_x_28) ;  /* 0x0000000000081947 */ /* 0x002fea0003800000 */
[----:B------:R-:W1:Y:S02]  /*2550*/  SYNCS.PHASECHK.TRANS64.TRYWAIT P1, [UR15], R145 ;  /* 0x00000091ff0075a7 */ /* 0x000e64000802014f */
[----:B-1----:R-:W-:Y:S05]  /*2560*/  @!P1 BRA `(.L_x_29) ;  /* 0x0000006c00749947 */ /* 0x002fea0003800000 */
.L_x_28:
[----:B------:R-:W-:Y:S01]  /*2570*/  UIADD3 UR15, UR8, 0x180, URZ ;  /* 0x00000180080f7890 */ /* 0x000fe2000fffe03f */
[----:B------:R-:W-:Y:S01]  /*2580*/  WARPGROUP.ARRIVE ;  /* 0x00000000000079c5 */ /* 0x000fe20000000000 */
[----:B------:R-:W-:Y:S02]  /*2590*/  UIADD3 UR16, UR8, 0x4180, URZ ;  /* 0x0000418008107890 */ /* 0x000fe4000fffe03f */
[----:B------:R-:W-:Y:S02]  /*25a0*/  USHF.R.U32.HI UR15, URZ, 0x4, UR15 ;  /* 0x000000043f0f7899 */ /* 0x000fe4000801160f */
[----:B------:R-:W-:Y:S02]  /*25b0*/  USHF.R.U32.HI UR16, URZ, 0x4, UR16 ;  /* 0x000000043f107899 */ /* 0x000fe40008011610 */
[----:B------:R-:W-:Y:S02]  /*25c0*/  UISETP.NE.AND UP0, UPT, UR5, URZ, UPT ;  /* 0x0000003f0500728c */ /* 0x000fe4000bf05270 */
[----:B------:R-:W-:-:S02]  /*25d0*/  ULOP3.LUT UR15, UR15, 0x3fff, URZ, 0xc0, !UPT ;  /* 0x00003fff0f0f7892 */ /* 0x000fc4000f8ec03f */
[----:B------:R-:W-:Y:S02]  /*25e0*/  ULOP3.LUT UR16, UR16, 0x3fff, URZ, 0xc0, !UPT ;  /* 0x00003fff10107892 */ /* 0x000fe4000f8ec03f */
[----:B------:R-:W-:Y:S02]  /*25f0*/  USEL UR6, UR6, URZ, !UP0 ;  /* 0x0000003f06067287 */ /* 0x000fe4000c000000 */
[----:B------:R-:W-:Y:S02]  /*2600*/  ULOP3.LUT UR15, UR15, 0x10000, URZ, 0xfc, !UPT ;  /* 0x000100000f0f7892 */ /* 0x000fe4000f8efc3f */
[----:B------:R-:W-:Y:S02]  /*2610*/  ULOP3.LUT UR18, UR16, 0x10000, URZ, 0xfc, !UPT ;  /* 0x0001000010127892 */ /* 0x000fe4000f8efc3f */
[----:B------:R-:W-:Y:S02]  /*2620*/  UISETP.NE.U32.AND UP0, UPT, UR6, URZ, UPT ;  /* 0x0000003f0600728c */ /* 0x000fe4000bf05070 */
[----:B------:R-:W-:-:S02]  /*2630*/  ULEA UR16, UR12, UR15, 0x8 ;  /* 0x0000000f0c107291 */ /* 0x000fc4000f8e403f */
[----:B------:R-:W-:Y:S01]  /*2640*/  ULEA UR18, UR12, UR18, 0x9 ;  /* 0x000000120c127291 */ /* 0x000fe2000f8e483f */
[----:B------:R-:W-:Y:S01]  /*2650*/  UMOV UR17, 0x80000020 ;  /* 0x8000002000117882 */ /* 0x000fe20000000000 */
[----:B------:R-:W-:Y:S01]  /*2660*/  UMOV UR19, 0x80000020 ;  /* 0x8000002000137882 */ /* 0x000fe20000000000 */
[----:B------:R-:W-:-:S06]  /*2670*/  UIADD3 UR4, UR4, 0x2, URZ ;  /* 0x0000000204047890 */ /* 0x000fcc000fffe03f */
[----:B------:R-:W-:Y:S01]  /*2680*/  QGMMA.64x128x32.F32.E4M3.E4M3 R24, gdesc[UR16], R24, UP0 ;  /* 0x01e00000101879f3 */ /* 0x000fe2000bf00818 */
[----:B------:R-:W-:Y:S02]  /*2690*/  UIADD3 UR16, UR16, 0x2, URZ ;  /* 0x0000000210107890 */ /* 0x000fe4000fffe03f */
[----:B------:R-:W-:Y:S01]  /*26a0*/  UIADD3 UR18, UR18, 0x2, URZ ;  /* 0x0000000212127890 */ /* 0x000fe2000fffe03f */
[----:B------:R-:W-:Y:S01]  /*26b0*/  UMOV UR17, 0x80000020 ;  /* 0x8000002000117882 */ /* 0x000fe20000000000 */
[----:B------:R-:W-:Y:S01]  /*26c0*/  UMOV UR19, 0x80000020 ;  /* 0x8000002000137882 */ /* 0x000fe20000000000 */
[----:B------:R-:W-:-:S04]  /*26d0*/  UISETP.NE.AND UP0, UPT, UR4, UR24, UPT ;  /* 0x000000180400728c */ /* 0x000fc8000bf05270 */
[----:B------:R-:W-:-:S06]  /*26e0*/  USEL UR5, URZ, 0x1, UP0 ;  /* 0x000000013f057887 */ /* 0x000fcc0008000000 */
[----:B------:R-:W-:Y:S01]  /*26f0*/  ISETP.NE.AND P1, PT, RZ, UR5, PT ;  /* 0x00000005ff007c0c */ /* 0x000fe2000bf25270 */
[----:B------:R-:W-:Y:S03]  /*2700*/  QGMMA.64x128x32.F32.E4M3.E4M3 R24, gdesc[UR16], R24, gsb0 ;  /* 0x01e00000101879f3 */ /* 0x000fe60008000818 */
[----:B------:R-:W-:-:S09]  /*2710*/  WARPGROUP.DEPBAR.LE gsb0, 0x1 ;  /* 0x00008000000079c5 */ /* 0x000fd20000010100 */
[----:B------:R-:W-:Y:S05]  /*2720*/  @!P1 BRA `(.L_x_30) ;  /* 0x0000000400089947 */ /* 0x000fea0003800000 */
[----:B------:R-:W-:Y:S02]  /*2730*/  WARPGROUP.DEPBAR.LE gsb0, 0x0 ;  /* 0x00008000000079c5 */ /* 0x000fe40000010000 */
[----:B------:R-:W-:-:S01]  /*2740*/  FADD R143, R24, R143 ;  /* 0x0000008f188f7221 */ /* 0x000fc20000000000 */
[----:B------:R-:W-:Y:S01]  /*2750*/  FADD R144, R25, R144 ;  /* 0x0000009019907221 */ /* 0x000fe20000000000 */
        /* <DEDUP_REMOVED lines=62> */
[----:B------:R-:W-:-:S06]  /*2b40*/  UMOV UR4, URZ ;  /* 0x0000003f00047c82 */ /* 0x000fcc0008000000 */
.L_x_30:
[----:B------:R-:W-:Y:S05]  /*2b50*/  @!P2 BRA `(.L_x_31) ;  /* 0x000000000004a947 */ /* 0x000fea0003800000 */
[----:B------:R-:W-:Y:S01]  /*2b60*/  BPT.TRAP 0x1 ;  /* 0x000000040000795c */ /* 0x000fe20000300000 */
.L_x_31:
[----:B------:R-:W-:Y:S01]  /*2b70*/  UISETP.GT.U32.AND UP0, UPT, UR7, 0x1, UPT ;  /* 0x000000010700788c */ /* 0x000fe2000bf04070 */
[----:B01----:R-:W-:-:S05]  /*2b80*/  @P0 LEA R145, R13, UR8, 0x3 ;  /* 0x000000080d910c11 */ /* 0x003fca000f8e18ff */
[----:B------:R-:W-:Y:S01]  /*2b90*/  PLOP3.LUT P1, PT, PT, PT, UP0, 0x80, 0x0 ;  /* 0x000000000000781c */ /* 0x000fe20003f2f008 */
[----:B------:R-:W-:-:S05]  /*2ba0*/  @P0 VIADD R145, R145, 0x20 ;  /* 0x0000002091910836 */ /* 0x000fca0000000000 */
[----:B------:R-:W-:-:S04]  /*2bb0*/  @P0 PRMT R145, R6, 0x654, R145 ;  /* 0x0000065406910816 */ /* 0x000fc80000000091 */
[----:B------:R0:W-:Y:S03]  /*2bc0*/  @P0 SYNCS.ARRIVE.TRANS64.RED.A1T0 RZ, [R145+URZ], RZ ;  /* 0x000000ff91ff09a7 */ /* 0x0001e6000810043f */
[----:B------:R-:W-:Y:S05]  /*2bd0*/  @P1 BRA `(.L_x_32) ;  /* 0x0000000000041947 */ /* 0x000fea0003800000 */
[----:B------:R-:W-:Y:S01]  /*2be0*/  BPT.TRAP 0x1 ;  /* 0x000000040000795c */ /* 0x000fe20000300000 */
.L_x_32:
[----:B------:R-:W-:Y:S01]  /*2bf0*/  UIADD3 UR12, UR12, 0x1, URZ ;  /* 0x000000010c0c7890 */ /* 0x000fe2000fffe03f */
[C---:B------:R-:W-:Y:S01]  /*2c00*/  ISETP.GT.AND P2, PT, R12.reuse, 0x1, PT ;  /* 0x000000010c00780c */ /* 0x040fe20003f44270 */
[----:B------:R-:W-:Y:S02]  /*2c10*/  VIADD R13, R13, 0x1 ;  /* 0x000000010d0d7836 */ /* 0x000fe40000000000 */
[----:B------:R-:W-:Y:S01]  /*2c20*/  UISETP.NE.AND UP0, UPT, UR12, 0x4, UPT ;  /* 0x000000040c00788c */ /* 0x000fe2000bf05270 */
[----:B------:R-:W-:Y:S02]  /*2c30*/  VIADD R12, R12, 0xffffffff ;  /* 0xffffffff0c0c7836 */ /* 0x000fe40000000000 */
[C---:B------:R-:W-:Y:S01]  /*2c40*/  ISETP.NE.AND P1, PT, R13.reuse, 0x4, PT ;  /* 0x000000040d00780c */ /* 0x040fe20003f25270 */
[----:B------:R-:W-:Y:S02]  /*2c50*/  USEL UR6, URZ, 0x1, UP0 ;  /* 0x000000013f067887 */ /* 0x000fe40008000000 */
[----:B------:R-:W-:Y:S01]  /*2c60*/  USEL UR12, UR12, URZ, UP0 ;  /* 0x0000003f0c0c7287 */ /* 0x000fe20008000000 */
[----:B------:R-:W-:-:S03]  /*2c70*/  SEL R13, R13, RZ, P1 ;  /* 0x000000ff0d0d7207 */ /* 0x000fc60000800000 */
[----:B------:R-:W-:Y:S01]  /*2c80*/  LOP3.LUT R149, R149, UR6, RZ, 0x3c, !PT ;  /* 0x0000000695957c12 */ /* 0x000fe2000f8e3cff */
[----:B------:R-:W-:Y:S01]  /*2c90*/  UMOV UR6, 0x1 ;  /* 0x0000000100067882 */ /* 0x000fe20000000000 */
[----:B------:R-:W-:Y:S06]  /*2ca0*/  @P2 BRA `(.L_x_33) ;  /* 0xfffffff800002947 */ /* 0x000fec000383ffff */
.L_x_25:
[----:B------:R-:W-:Y:S01]  /*2cb0*/  UISETP.NE.AND UP0, UPT, UR4, URZ, UPT ;  /* 0x0000003f0400728c */ /* 0x000fe2000bf05270 */
[----:B01----:R-:W0:Y:S03]  /*2cc0*/  LDC R12, c[0x0][0x28c] ;  /* 0x0000a300ff0c7b82 */ /* 0x003e260000000800 */
[----:B------:R-:W-:-:S06]  /*2cd0*/  USEL UR4, URZ, 0x1, !UP0 ;  /* 0x000000013f047887 */ /* 0x000fcc000c000000 */
[----:B------:R-:W-:-:S13]  /*2ce0*/  ISETP.NE.AND P1, PT, RZ, UR4, PT ;  /* 0x00000004ff007c0c */ /* 0x000fda000bf25270 */
[----:B------:R-:W-:Y:S05]  /*2cf0*/  @!P1 BRA `(.L_x_34) ;  /* 0x0000000400049947 */ /* 0x000fea0003800000 */
[----:B------:R-:W-:Y:S02]  /*2d00*/  WARPGROUP.DEPBAR.LE gsb0, 0x0 ;  /* 0x00008000000079c5 */ /* 0x000fe40000010000 */
[----:B------:R-:W-:Y:S01]  /*2d10*/  FADD R143, R24, R143 ;  /* 0x0000008f188f7221 */ /* 0x000fe20000000000 */
        /* <DEDUP_REMOVED lines=62> */
[----:B------:R-:W-:-:S07]  /*3100*/  FADD R20, R20, R87 ;  /* 0x0000005714147221 */ /* 0x000fce0000000000 */
.L_x_34:
[----:B0-----:R-:W-:Y:S01]  /*3110*/  ISETP.GE.AND P1, PT, R12, 0x1, PT ;  /* 0x000000010c00780c */ /* 0x001fe20003f26270 */
[----:B------:R0:W-:Y:S01]  /*3120*/  SYNCS.ARRIVE.TRANS64.A1T0 RZ, [R147+UR31], RZ ;  /* 0x000000ff93ff79a7 */ /* 0x0001e2000810001f */
[----:B------:R-:W-:-:S11]  /*3130*/  WARPGROUP.DEPBAR.LE gsb0, 0x0 ;  /* 0x00008000000079c5 */ /* 0x000fd60000010000 */
[----:B------:R-:W-:Y:S05]  /*3140*/  @!P1 BRA `(.L_x_35) ;  /* 0x0000000000449947 */ /* 0x000fea0003800000 */
[----:B------:R-:W-:-:S06]  /*3150*/  UISETP.NE.AND UP0, UPT, UR25, 0x3, UPT ;  /* 0x000000031900788c */ /* 0x000fcc000bf05270 */
[----:B------:R-:W-:-:S13]  /*3160*/  PLOP3.LUT P1, PT, PT, PT, UP0, 0x80, 0x0 ;  /* 0x000000000000781c */ /* 0x000fda0003f2f008 */
[----:B------:R-:W-:Y:S05]  /*3170*/  @!P1 BRA `(.L_x_36) ;  /* 0x0000000000049947 */ /* 0x000fea0003800000 */
[----:B------:R-:W-:Y:S01]  /*3180*/  BPT.TRAP 0x1 ;  /* 0x000000040000795c */ /* 0x000fe20000300000 */
.L_x_36:
[----:B------:R-:W-:Y:S01]  /*3190*/  VOTEU.ANY UP0, P0 ;  /* 0x00000000003f7886 */ /* 0x000fe20000000100 */
[----:B------:R-:W-:-:S04]  /*31a0*/  IMAD.U32 R13, RZ, RZ, UR8 ;  /* 0x00000008ff0d7e24 */ /* 0x000fc8000f8e00ff */
[----:B------:R-:W-:Y:S02]  /*31b0*/  @UP0 UIADD3 UR4, UR10, UR9, URZ ;  /* 0x000000090a040290 */ /* 0x000fe4000fffe03f */
[----:B------:R-:W-:-:S04]  /*31c0*/  UISETP.GT.U32.AND UP0, UPT, UR7, 0x1, UPT ;  /* 0x000000010700788c */ /* 0x000fc8000bf04070 */
[----:B------:R-:W-:Y:S02]  /*31d0*/  IMAD.U32 R12, RZ, RZ, UR4 ;  /* 0x00000004ff0c7e24 */ /* 0x000fe4000f8e00ff */
[----:B------:R-:W-:Y:S02]  /*31e0*/  PLOP3.LUT P1, PT, PT, PT, UP0, 0x80, 0x0 ;  /* 0x000000000000781c */ /* 0x000fe40003f2f008 */
[----:B------:R-:W-:-:S05]  /*31f0*/  @P0 IMAD.SHL.U32 R12, R12, 0x8, RZ ;  /* 0x000000080c0c0824 */ /* 0x000fca00078e00ff */
[----:B------:R-:W-:-:S04]  /*3200*/  @P0 LOP3.LUT R12, R12, 0x18, RZ, 0xc0, !PT ;  /* 0x000000180c0c0812 */ /* 0x000fc800078ec0ff */
[----:B------:R-:W-:-:S04]  /*3210*/  @P0 IADD3 R13, R13, 0x20, R12 ;  /* 0x000000200d0d0810 */ /* 0x000fc80007ffe00c */
[----:B------:R-:W-:-:S04]  /*3220*/  @P0 PRMT R13, R6, 0x654, R13 ;  /* 0x00000654060d0816 */ /* 0x000fc8000000000d */
[----:B------:R1:W-:Y:S01]  /*3230*/  @P0 SYNCS.ARRIVE.TRANS64.RED.A1T0 RZ, [R13+URZ], RZ ;  /* 0x000000ff0dff09a7 */ /* 0x0003e2000810043f */
[----:B------:R-:W-:Y:S05]  /*3240*/  @P1 BRA `(.L_x_35) ;  /* 0x0000000000041947 */ /* 0x000fea0003800000 */
[----:B------:R-:W-:Y:S01]  /*3250*/  BPT.TRAP 0x1 ;  /* 0x000000040000795c */ /* 0x000fe20000300000 */
.L_x_35:
[----:B-1----:R-:W-:Y:S01]  /*3260*/  SHF.L.U32 R13, R146, 0x1f, RZ ;  /* 0x0000001f920d7819 */ /* 0x002fe200000006ff */
[----:B------:R-:W1:Y:S01]  /*3270*/  LDC R28, c[0x0][0x288] ;  /* 0x0000a200ff1c7b82 */ /* 0x000e620000000800 */
[----:B------:R-:W-:Y:S02]  /*3280*/  IMAD.SHL.U32 R29, R5, 0x40, RZ ;  /* 0x00000040051d7824 */ /* 0x000fe400078e00ff */
[----:B------:R-:W3:Y:S02]  /*3290*/  SYNCS.PHASECHK.TRANS64.TRYWAIT P1, [R14+URZ+0x8], R13 ;  /* 0x0000080d0e0075a7 */ /* 0x000ee4000802017f */
[----:B---3--:R-:W-:Y:S05]  /*32a0*/  @!P1 BRA `(.L_x_37) ;  /* 0x00000060003c9947 */ /* 0x008fea0003800000 */
.L_x_195:
[----:B------:R-:W-:Y:S01]  /*32b0*/  ULDC UR4, c[0x0][0x284] ;  /* 0x0000a10000047ab9 */ /* 0x000fe20000000800 */
[----:B------:R-:W-:Y:S01]  /*32c0*/  IMAD.SHL.U32 R35, R4, 0x80, RZ ;  /* 0x0000008004237824 */ /* 0x000fe200078e00ff */
[----:B------:R-:W-:-:S04]  /*32d0*/  ISETP.GE.AND P1, PT, R29, UR4, PT ;  /* 0x000000041d007c0c */ /* 0x000fc8000bf26270 */
[----:B-1----:R-:W-:-:S13]  /*32e0*/  ISETP.GE.OR P1, PT, R35, R28, P1 ;  /* 0x0000001c2300720c */ /* 0x002fda0000f26670 */
[----:B------:R-:W-:Y:S05]  /*32f0*/  @P1 BRA `(.L_x_38) ;  /* 0x0000004400e01947 */ /* 0x000fea0003800000 */
[----:B------:R-:W1:Y:S01]  /*3300*/  LDC.64 R32, c[0x0][0x5c8] ;  /* 0x00017200ff207b82 */ /* 0x000e620000000a00 */
[C---:B------:R-:W-:Y:S01]  /*3310*/  IMAD.SHL.U32 R24, R11.reuse, 0x2, RZ ;  /* 0x000000020b187824 */ /* 0x040fe200078e00ff */
[----:B------:R-:W-:Y:S01]  /*3320*/  SHF.R.S32.HI R30, RZ, 0x1f, R0 ;  /* 0x0000001fff1e7819 */ /* 0x000fe20000011400 */
[----:B------:R-:W-:Y:S01]  /*3330*/  ULDC.64 UR4, c[0x0][0x5d0] ;  /* 0x0001740000047ab9 */ /* 0x000fe20000000a00 */
[--C-:B------:R-:W-:Y:S01]  /*3340*/  SHF.R.S32.HI R34, RZ, 0x1f, R35.reuse ;  /* 0x0000001fff227819 */ /* 0x100fe20000011423 */
[----:B------:R-:W-:Y:S01]  /*3350*/  IMAD R28, R11, -0x2, R28 ;  /* 0xfffffffe0b1c7824 */ /* 0x000fe200078e021c */
[--C-:B------:R-:W-:Y:S01]  /*3360*/  SHF.R.S32.HI R25, RZ, 0x1f, R24.reuse ;  /* 0x0000001fff197819 */ /* 0x100fe20000011418 */
[----:B------:R-:W-:Y:S01]  /*3370*/  IMAD R27, R30, UR4, RZ ;  /* 0x000000041e1b7c24 */ /* 0x000fe2000f8e02ff */
[----:B------:R-:W-:Y:S01]  /*3380*/  BSSY B0, `(.L_x_38) ;  /* 0x000046f000007945 */ /* 0x000fe20003800000 */
[----:B------:R-:W-:Y:S02]  /*3390*/  IMAD.IADD R28, R28, 0x1, -R35 ;  /* 0x000000011c1c7824 */ /* 0x000fe400078e0a23 */
[----:B---3--:R-:W-:-:S04]  /*33a0*/  IMAD.WIDE.U32 R12, R0, UR4, R24 ;  /* 0x00000004000c7c25 */ /* 0x008fc8000f8e0018 */
[----:B------:R-:W-:Y:S01]  /*33b0*/  IMAD R31, R0, UR5, R27 ;  /* 0x00000005001f7c24 */ /* 0x000fe2000f8e021b */
[----:B------:R-:W-:Y:S01]  /*33c0*/  IADD3 R12, P1, R35, R12, RZ ;  /* 0x0000000c230c7210 */ /* 0x000fe20007f3e0ff */
[----:B------:R-:W-:Y:S01]  /*33d0*/  IMAD.WIDE R26, R5, 0x40, R8 ;  /* 0x00000040051a7825 */ /* 0x000fe200078e0208 */
[----:B------:R-:W-:Y:S02]  /*33e0*/  ULDC.64 UR4, c[0x0][0x5c0] ;  /* 0x0001700000047ab9 */ /* 0x000fe40000000a00 */
[----:B------:R-:W-:Y:S01]  /*33f0*/  IADD3.X R13, R34, R13, R31, P1, !PT ;  /* 0x0000000d220d7210 */ /* 0x000fe20000ffe41f */
[-C--:B-1----:R-:W-:Y:S02]  /*3400*/  IMAD R4, R27, R32.reuse, RZ ;  /* 0x000000201b047224 */ /* 0x082fe400078e02ff */
[----:B------:R-:W-:-:S04]  /*3410*/  IMAD.WIDE.U32 R12, R26, R32, R12 ;  /* 0x000000201a0c7225 */ /* 0x000fc800078e000c */
[----:B------:R-:W-:Y:S01]  /*3420*/  IMAD R5, R26, R33, R4 ;  /* 0x000000211a057224 */ /* 0x000fe200078e0204 */
[----:B------:R-:W-:Y:S02]  /*3430*/  LEA R4, P1, R32, R12, 0x3 ;  /* 0x0000000c20047211 */ /* 0x000fe400078218ff */
[----:B------:R-:W-:Y:S01]  /*3440*/  IADD3 R12, P2, R12, UR4, RZ ;  /* 0x000000040c0c7c10 */ /* 0x000fe2000ff5e0ff */
[----:B------:R-:W-:Y:S01]  /*3450*/  IMAD.IADD R13, R13, 0x1, R5 ;  /* 0x000000010d0d7824 */ /* 0x000fe200078e0205 */
[----:B------:R-:W-:-:S04]  /*3460*/  IADD3 R4, P3, R4, UR4, RZ ;  /* 0x0000000404047c10 */ /* 0x000fc8000ff7e0ff */
[----:B------:R-:W-:Y:S01]  /*3470*/  LEA.HI.X R5, R32, R13, R33, 0x3, P1 ;  /* 0x0000000d20057211 */ /* 0x000fe200008f1c21 */
[----:B------:R-:W-:Y:S01]  /*3480*/  IMAD.IADD R32, R16, 0x1, -R29 ;  /* 0x0000000110207824 */ /* 0x000fe200078e0a1d */
[----:B----45:R-:W-:Y:S02]  /*3490*/  FSETP.NEU.AND P1, PT, R10, RZ, PT ;  /* 0x000000ff0a00720b */ /* 0x030fe40003f2d000 */
[----:B------:R-:W-:Y:S02]  /*34a0*/  IADD3.X R13, R13, UR5, RZ, P2, !PT ;  /* 0x000000050d0d7c10 */ /* 0x000fe400097fe4ff */
[----:B------:R-:W-:-:S09]  /*34b0*/  IADD3.X R5, R5, UR5, RZ, P3, !PT ;  /* 0x0000000505057c10 */ /* 0x000fd20009ffe4ff */
[----:B------:R-:W-:Y:S05]  /*34c0*/  @!P1 BRA `(.L_x_39) ;  /* 0x0000003400609947 */ /* 0x000fea0003800000 */
[----:B------:R-:W-:Y:S01]  /*34d0*/  ULDC.64 UR4, c[0x0][0x5b8] ;  /* 0x00016e0000047ab9 */ /* 0x000fe20000000a00 */
[----:B------:R-:W-:Y:S01]  /*34e0*/  ULDC.64 UR16, c[0x0][0x5a8] ;  /* 0x00016a0000107ab9 */ /* 0x000fe20000000a00 */
[----:B------:R-:W-:Y:S01]  /*34f0*/  IMAD.WIDE.U32 R24, R0, UR4, R24 ;  /* 0x0000000400187c25 */ /* 0x000fe2000f8e0018 */
[----:B------:R-:W-:Y:S03]  /*3500*/  BSSY B1, `(.L_x_40) ;  /* 0x0000010000017945 */ /* 0x000fe60003800000 */
[----:B------:R-:W-:Y:S01]  /*3510*/  IMAD R29, R30, UR4, RZ ;  /* 0x000000041e1d7c24 */ /* 0x000fe2000f8e02ff */
[----:B------:R-:W-:-:S03]  /*3520*/  IADD3 R30, P1, R35, R24, RZ ;  /* 0x00000018231e7210 */ /* 0x000fc60007f3e0ff */
[----:B------:R-:W-:Y:S01]  /*3530*/  IMAD R29, R0, UR5, R29 ;  /* 0x00000005001d7c24 */ /* 0x000fe2000f8e021d */
[----:B------:R-:W-:Y:S01]  /*3540*/  ULDC.64 UR4, c[0x0][0x5b0] ;  /* 0x00016c0000047ab9 */ /* 0x000fe20000000a00 */
[----:B------:R-:W-:-:S03]  /*3550*/  PRMT R0, RZ, 0x7610, R0 ;  /* 0x00007610ff007816 */ /* 0x000fc60000000000 */
[----:B------:R-:W-:Y:S01]  /*3560*/  IADD3.X R31, R34, R25, R29, P1, !PT ;  /* 0x00000019221f7210 */ /* 0x000fe20000ffe41d */
[----:B------:R-:W-:Y:S01]  /*3570*/  IMAD R29, R27, UR4, RZ ;  /* 0x000000041b1d7c24 */ /* 0x000fe2000f8e02ff */
[----:B------:R-:W-:Y:S01]  /*3580*/  ISETP.GE.AND P1, PT, R32, 0x1, PT ;  /* 0x000000012000780c */ /* 0x000fe20003f26270 */
[----:B------:R-:W-:-:S03]  /*3590*/  IMAD.WIDE.U32 R24, R26, UR4, R30 ;  /* 0x000000041a187c25 */ /* 0x000fc6000f8e001e */
[----:B------:R-:W-:Y:S01]  /*35a0*/  ISETP.LT.OR P4, PT, R28, 0x1, !P1 ;  /* 0x000000011c00780c */ /* 0x000fe20004f81670 */
[----:B------:R-:W-:Y:S01]  /*35b0*/  IMAD R29, R26, UR5, R29 ;  /* 0x000000051a1d7c24 */ /* 0x000fe2000f8e021d */
[----:B------:R-:W-:-:S04]  /*35c0*/  IADD3 R24, P2, R24, UR16, RZ ;  /* 0x0000001018187c10 */ /* 0x000fc8000ff5e0ff */
[----:B------:R-:W-:-:S07]  /*35d0*/  IADD3.X R25, R25, UR17, R29, P2, !PT ;  /* 0x0000001119197c10 */ /* 0x000fce00097fe41d */
[----:B------:R-:W-:Y:S05]  /*35e0*/  @P4 BRA `(.L_x_41) ;  /* 0x0000000000044947 */ /* 0x000fea0003800000 */
[----:B------:R1:W5:Y:S02]  /*35f0*/  LDG.E.U8 R0, desc[UR22][R24.64] ;  /* 0x0000001618007981 */ /* 0x000364000c1e1100 */
.L_x_41:
[----:B------:R-:W-:Y:S05]  /*3600*/  BSYNC B1 ;  /* 0x0000000000017941 */ /* 0x000fea0003800000 */
.L_x_40:
[----:B-----5:R-:W-:Y:S01]  /*3610*/  LOP3.LUT R0, R0, 0xff, RZ, 0xc0, !PT ;  /* 0x000000ff00007812 */ /* 0x020fe200078ec0ff */
[----:B------:R-:W-:Y:S01]  /*3620*/  BSSY B1, `(.L_x_42) ;  /* 0x000000b000017945 */ /* 0x000fe20003800000 */
[----:B------:R-:W-:Y:S02]  /*3630*/  ISETP.LT.OR P3, PT, R28, 0x2, !P1 ;  /* 0x000000021c00780c */ /* 0x000fe40004f61670 */
[----:B------:R-:W-:-:S05]  /*3640*/  F2FP.F16.E4M3.UNPACK_B R0, R0 ;  /* 0x00000000ff00723e */ /* 0x000fca00020006ff */
[----:B------:R-:W-:-:S05]  /*3650*/  HADD2.F32 R29, -RZ, R0.H0_H0 ;  /* 0x20000000ff1d7230 */ /* 0x000fca0000004100 */
[----:B------:R-:W-:-:S04]  /*3660*/  FMUL R0, R29, R10 ;  /* 0x0000000a1d007220 */ /* 0x000fc80000400000 */
[----:B--2---:R-:W-:-:S05]  /*3670*/  FFMA R0, R143, R7, R0 ;  /* 0x000000078f007223 */ /* 0x004fca0000000000 */
[----:B------:R-:W-:Y:S02]  /*3680*/  F2FP.SATFINITE.E4M3.F32.PACK_AB_MERGE_C R29, RZ, R0, RZ ;  /* 0x00000000ff1d723e */ /* 0x000fe400048070ff */
[----:B------:R-:W-:-:S03]  /*3690*/  PRMT R0, RZ, 0x7610, R0 ;  /* 0x00007610ff007816 */ /* 0x000fc60000000000 */
[----:B------:R2:W-:Y:S01]  /*36a0*/  @!P4 STG.E.U8 desc[UR22][R12.64], R29 ;  /* 0x0000001d0c00c986 */ /* 0x0005e2000c101116 */
[----:B------:R-:W-:Y:S05]  /*36b0*/  @P3 BRA `(.L_x_43) ;  /* 0x0000000000043947 */ /* 0x000fea0003800000 */
[----:B------:R3:W5:Y:S02]  /*36c0*/  LDG.E.U8 R0, desc[UR22][R24.64+0x1] ;  /* 0x0000011618007981 */ /* 0x000764000c1e1100 */
.L_x_43:
[----:B------:R-:W-:Y:S05]  /*36d0*/  BSYNC B1 ;  /* 0x0000000000017941 */ /* 0x000fea0003800000 */
.L_x_42:
[----:B-----5:R-:W-:Y:S01]  /*36e0*/  LOP3.LUT R0, R0, 0xff, RZ, 0xc0, !PT ;  /* 0x000000ff00007812 */ /* 0x020fe200078ec0ff */
[----:B------:R-:W-:Y:S01]  /*36f0*/  BSSY B1, `(.L_x_44) ;  /* 0x0000013000017945 */ /* 0x000fe20003800000 */
[----:B------:R-:W-:Y:S02]  /*3700*/  IADD3 R33, P2, R26, 0x8, RZ ;  /* 0x000000081a217810 */ /* 0x000fe40007f5e0ff */
[----:B------:R-:W-:-:S03]  /*3710*/  F2FP.F16.E4M3.UNPACK_B R0, R0 ;  /* 0x00000000ff00723e */ /* 0x000fc600020006ff */
[----:B------:R-:W-:Y:S01]  /*3720*/  IMAD.X R26, RZ, RZ, R27, P2 ;  /* 0x000000ffff1a7224 */ /* 0x000fe200010e061b */
[----:B------:R-:W-:Y:S01]  /*3730*/  ISETP.GE.AND P2, PT, R32, 0x9, PT ;  /* 0x000000092000780c */ /* 0x000fe20003f46270 */
[----:B--2---:R-:W-:Y:S01]  /*3740*/  HADD2.F32 R29, -RZ, R0.H0_H0 ;  /* 0x20000000ff1d7230 */ /* 0x004fe20000004100 */
[----:B------:R-:W-:Y:S01]  /*3750*/  PRMT R0, RZ, 0x7610, R0 ;  /* 0x00007610ff007816 */ /* 0x000fe20000000000 */
[----:B------:R-:W-:Y:S01]  /*3760*/  IMAD R26, R26, UR4, RZ ;  /* 0x000000041a1a7c24 */ /* 0x000fe2000f8e02ff */
[----:B------:R-:W-:Y:S01]  /*3770*/  ISETP.LT.OR P5, PT, R28, 0x1, !P2 ;  /* 0x000000011c00780c */ /* 0x000fe200057a1670 */
[----:B------:R-:W-:-:S04]  /*3780*/  IMAD.WIDE.U32 R30, R33, UR4, R30 ;  /* 0x00000004211e7c25 */ /* 0x000fc8000f8e001e */
[----:B------:R-:W-:Y:S01]  /*3790*/  FMUL R29, R29, R10 ;  /* 0x0000000a1d1d7220 */ /* 0x000fe20000400000 */
[----:B------:R-:W-:-:S03]  /*37a0*/  IMAD R33, R33, UR5, R26 ;  /* 0x0000000521217c24 */ /* 0x000fc6000f8e021a */
[----:B------:R-:W-:Y:S01]  /*37b0*/  FFMA R29, R144, R7, R29 ;  /* 0x00000007901d7223 */ /* 0x000fe2000000001d */
[----:B------:R-:W-:-:S04]  /*37c0*/  IADD3 R26, P4, R30, UR16, RZ ;  /* 0x000000101e1a7c10 */ /* 0x000fc8000ff9e0ff */
[----:B------:R-:W-:Y:S02]  /*37d0*/  F2FP.SATFINITE.E4M3.F32.PACK_AB_MERGE_C R29, RZ, R29, RZ ;  /* 0x0000001dff1d723e */ /* 0x000fe400048070ff */
[----:B------:R-:W-:-:S03]  /*37e0*/  IADD3.X R27, R31, UR17, R33, P4, !PT ;  /* 0x000000111f1b7c10 */ /* 0x000fc6000a7fe421 */
[----:B------:R2:W-:Y:S01]  /*37f0*/  @!P3 STG.E.U8 desc[UR22][R12.64+0x1], R29 ;  /* 0x0000011d0c00b986 */ /* 0x0005e2000c101116 */
[----:B------:R-:W-:Y:S05]  /*3800*/  @P5 BRA `(.L_x_45) ;  /* 0x0000000000045947 */ /* 0x000fea0003800000 */
[----:B------:R4:W5:Y:S02]  /*3810*/  LDG.E.U8 R0, desc[UR22][R26.64] ;  /* 0x000000161a007981 */ /* 0x000964000c1e1100 */
.L_x_45:
[----:B------:R-:W-:Y:S05]  /*3820*/  BSYNC B1 ;  /* 0x0000000000017941 */ /* 0x000fea0003800000 */
.L_x_44:
[----:B-----5:R-:W-:Y:S01]  /*3830*/  LOP3.LUT R0, R0, 0xff, RZ, 0xc0, !PT ;  /* 0x000000ff00007812 */ /* 0x020fe200078ec0ff */
[----:B------:R-:W-:Y:S01]  /*3840*/  BSSY B1, `(.L_x_46) ;  /* 0x000000b000017945 */ /* 0x000fe20003800000 */
[----:B------:R-:W-:Y:S02]  /*3850*/  ISETP.LT.OR P3, PT, R28, 0x2, !P2 ;  /* 0x000000021c00780c */ /* 0x000fe40005761670 */
[----:B------:R-:W-:-:S05]  /*3860*/  F2FP.F16.E4M3.UNPACK_B R0, R0 ;  /* 0x00000000ff00723e */ /* 0x000fca00020006ff */
[----:B--2---:R-:W-:-:S05]  /*3870*/  HADD2.F32 R29, -RZ, R0.H0_H0 ;  /* 0x20000000ff1d7230 */ /* 0x004fca0000004100 */
[----:B------:R-:W-:-:S04]  /*3880*/  FMUL R0, R29, R10 ;  /* 0x0000000a1d007220 */ /* 0x000fc80000400000 */
[----:B------:R-:W-:-:S05]  /*3890*/  FFMA R0, R141, R7, R0 ;  /* 0x000000078d007223 */ /* 0x000fca0000000000 */
[----:B------:R-:W-:Y:S02]  /*38a0*/  F2FP.SATFINITE.E4M3.F32.PACK_AB_MERGE_C R29, RZ, R0, RZ ;  /* 0x00000000ff1d723e */ /* 0x000fe400048070ff */
[----:B------:R-:W-:-:S03]  /*38b0*/  PRMT R0, RZ, 0x7610, R0 ;  /* 0x00007610ff007816 */ /* 0x000fc60000000000 */
[----:B------:R2:W-:Y:S01]  /*38c0*/  @!P5 STG.E.U8 desc[UR22][R4.64], R29 ;  /* 0x0000001d0400d986 */ /* 0x0005e2000c101116 */
[----:B------:R-:W-:Y:S05]  /*38d0*/  @P3 BRA `(.L_x_47) ;  /* 0x0000000000043947 */ /* 0x000fea0003800000 */
[----:B------:R0:W5:Y:S02]  /*38e0*/  LDG.E.U8 R0, desc[UR22][R26.64+0x1] ;  /* 0x000001161a007981 */ /* 0x000164000c1e1100 */
.L_x_47:
[----:B------:R-:W-:Y:S05]  /*38f0*/  BSYNC B1 ;  /* 0x0000000000017941 */ /* 0x000fea0003800000 */
.L_x_46:
[----:B-----5:R-:W-:Y:S01]  /*3900*/  LOP3.LUT R0, R0, 0xff, RZ, 0xc0, !PT ;  /* 0x000000ff00007812 */ /* 0x020fe200078ec0ff */
[----:B------:R-:W-:Y:S01]  /*3910*/  BSSY B1, `(.L_x_48) ;  /* 0x000000b000017945 */ /* 0x000fe20003800000 */
[----:B------:R-:W-:Y:S02]  /*3920*/  ISETP.LT.OR P4, PT, R28, 0x9, !P1 ;  /* 0x000000091c00780c */ /* 0x000fe40004f81670 */
[----:B------:R-:W-:-:S05]  /*3930*/  F2FP.F16.E4M3.UNPACK_B R0, R0 ;  /* 0x00000000ff00723e */ /* 0x000fca00020006ff */
[----:B--2---:R-:W-:Y:S01]  /*3940*/  HADD2.F32 R29, -RZ, R0.H0_H0 ;  /* 0x20000000ff1d7230 */ /* 0x004fe20000004100 */
[----:B------:R-:W-:-:S04]  /*3950*/  PRMT R0, RZ, 0x7610, R0 ;  /* 0x00007610ff007816 */ /* 0x000fc80000000000 */
[----:B------:R-:W-:-:S04]  /*3960*/  FMUL R29, R29, R10 ;  /* 0x0000000a1d1d7220 */ /* 0x000fc80000400000 */
[----:B------:R-:W-:-:S05]  /*3970*/  FFMA R29, R142, R7, R29 ;  /* 0x000000078e1d7223 */ /* 0x000fca000000001d */
[----:B------:R-:W-:-:S05]  /*3980*/  F2FP.SATFINITE.E4M3.F32.PACK_AB_MERGE_C R29, RZ, R29, RZ ;  /* 0x0000001dff1d723e */ /* 0x000fca00048070ff */
[----:B------:R2:W-:Y:S01]  /*3990*/  @!P3 STG.E.U8 desc[UR22][R4.64+0x1], R29 ;  /* 0x0000011d0400b986 */ /* 0x0005e2000c101116 */
[----:B------:R-:W-:Y:S05]  /*39a0*/  @P4 BRA `(.L_x_49) ;  /* 0x0000000000044947 */ /* 0x000fea0003800000 */
[----:B------:R0:W5:Y:S02]  /*39b0*/  LDG.E.U8 R0, desc[UR22][R24.64+0x8] ;  /* 0x0000081618007981 */ /* 0x000164000c1e1100 */
.L_x_49:
[----:B------:R-:W-:Y:S05]  /*39c0*/  BSYNC B1 ;  /* 0x0000000000017941 */ /* 0x000fea0003800000 */
.L_x_48:
        /* <DEDUP_REMOVED lines=12> */
.L_x_51:
[----:B------:R-:W-:Y:S05]  /*3a90*/  BSYNC B1 ;  /* 0x0000000000017941 */ /* 0x000fea0003800000 */
.L_x_50:
        /* <DEDUP_REMOVED lines=12> */
.L_x_53:
[----:B------:R-:W-:Y:S05]  /*3b60*/  BSYNC B1 ;  /* 0x0000000000017941 */ /* 0x000fea0003800000 */
.L_x_52:
        /* <DEDUP_REMOVED lines=12> */
.L_x_55:
[----:B------:R-:W-:Y:S05]  /*3c30*/  BSYNC B1 ;  /* 0x0000000000017941 */ /* 0x000fea0003800000 */
.L_x_54:
        /* <DEDUP_REMOVED lines=12> */
.L_x_57:
[----:B------:R-:W-:Y:S05]  /*3d00*/  BSYNC B1 ;  /* 0x0000000000017941 */ /* 0x000fea0003800000 */
.L_x_56:
        /* <DEDUP_REMOVED lines=12> */
.L_x_59:
[----:B------:R-:W-:Y:S05]  /*3dd0*/  BSYNC B1 ;  /* 0x0000000000017941 */ /* 0x000fea0003800000 */
.L_x_58:
        /* <DEDUP_REMOVED lines=12> */
.L_x_61:
[----:B------:R-:W-:Y:S05]  /*3ea0*/  BSYNC B1 ;  /* 0x0000000000017941 */ /* 0x000fea0003800000 */
.L_x_60:
        /* <DEDUP_REMOVED lines=12> */
.L_x_63:
[----:B------:R-:W-:Y:S05]  /*3f70*/  BSYNC B1 ;  /* 0x0000000000017941 */ /* 0x000fea0003800000 */
.L_x_62:
        /* <DEDUP_REMOVED lines=12> */
.L_x_65:
[----:B------:R-:W-:Y:S05]  /*4040*/  BSYNC B1 ;  /* 0x0000000000017941 */ /* 0x000fea0003800000 */
.L_x_64:
        /* <DEDUP_REMOVED lines=12> */
.L_x_67:
[----:B------:R-:W-:Y:S05]  /*4110*/  BSYNC B1 ;  /* 0x0000000000017941 */ /* 0x000fea0003800000 */
.L_x_66:
        /* <DEDUP_REMOVED lines=12> */
.L_x_69:
[----:B------:R-:W-:Y:S05]  /*41e0*/  BSYNC B1 ;  /* 0x0000000000017941 */ /* 0x000fea0003800000 */
.L_x_68:
        /* <DEDUP_REMOVED lines=12> */
.L_x_71:
[----:B------:R-:W-:Y:S05]  /*42b0*/  BSYNC B1 ;  /* 0x0000000000017941 */ /* 0x000fea0003800000 */
.L_x_70:
        /* <DEDUP_REMOVED lines=12> */
.L_x_73:
[----:B------:R-:W-:Y:S05]  /*4380*/  BSYNC B1 ;  /* 0x0000000000017941 */ /* 0x000fea0003800000 */
.L_x_72:
        /* <DEDUP_REMOVED lines=12> */
.L_x_75:
[----:B------:R-:W-:Y:S05]  /*4450*/  BSYNC B1 ;  /* 0x0000000000017941 */ /* 0x000fea0003800000 */
.L_x_74:
        /* <DEDUP_REMOVED lines=12> */
.L_x_77:
[----:B------:R-:W-:Y:S05]  /*4520*/  BSYNC B1 ;  /* 0x0000000000017941 */ /* 0x000fea0003800000 */
.L_x_76:
        /* <DEDUP_REMOVED lines=12> */
.L_x_79:
[----:B------:R-:W-:Y:S05]  /*45f0*/  BSYNC B1 ;  /* 0x0000000000017941 */ /* 0x000fea0003800000 */
.L_x_78:
        /* <DEDUP_REMOVED lines=12> */
.L_x_81:
[----:B------:R-:W-:Y:S05]  /*46c0*/  BSYNC B1 ;  /* 0x0000000000017941 */ /* 0x000fea0003800000 */
.L_x_80:
        /* <DEDUP_REMOVED lines=12> */
.L_x_83:
[----:B------:R-:W-:Y:S05]  /*4790*/  BSYNC B1 ;  /* 0x0000000000017941 */ /* 0x000fea0003800000 */
.L_x_82:
        /* <DEDUP_REMOVED lines=12> */
.L_x_85:
[----:B------:R-:W-:Y:S05]  /*4860*/  BSYNC B1 ;  /* 0x0000000000017941 */ /* 0x000fea0003800000 */
.L_x_84:
        /* <DEDUP_REMOVED lines=12> */
.L_x_87:
[----:B------:R-:W-:Y:S05]  /*4930*/  BSYNC B1 ;  /* 0x0000000000017941 */ /* 0x000fea0003800000 */
.L_x_86:
        /* <DEDUP_REMOVED lines=12> */
.L_x_89:
[----:B------:R-:W-:Y:S05]  /*4a00*/  BSYNC B1 ;  /* 0x0000000000017941 */ /* 0x000fea0003800000 */
.L_x_88:
        /* <DEDUP_REMOVED lines=12> */
.L_x_91:
[----:B------:R-:W-:Y:S05]  /*4ad0*/  BSYNC B1 ;  /* 0x0000000000017941 */ /* 0x000fea0003800000 */
.L_x_90:
        /* <DEDUP_REMOVED lines=12> */
.L_x_93:
[----:B------:R-:W-:Y:S05]  /*4ba0*/  BSYNC B1 ;  /* 0x0000000000017941 */ /* 0x000fea0003800000 */
.L_x_92:
        /* <DEDUP_REMOVED lines=12> */
.L_x_95:
[----:B------:R-:W-:Y:S05]  /*4c70*/  BSYNC B1 ;  /* 0x0000000000017941 */ /* 0x000fea0003800000 */
.L_x_94:
        /* <DEDUP_REMOVED lines=12> */
.L_x_97:
[----:B------:R-:W-:Y:S05]  /*4d40*/  BSYNC B1 ;  /* 0x0000000000017941 */ /* 0x000fea0003800000 */
.L_x_96:
        /* <DEDUP_REMOVED lines=12> */
.L_x_99:
[----:B------:R-:W-:Y:S05]  /*4e10*/  BSYNC B1 ;  /* 0x0000000000017941 */ /* 0x000fea0003800000 */
.L_x_98:
        /* <DEDUP_REMOVED lines=12> */
.L_x_101:
[----:B------:R-:W-:Y:S05]  /*4ee0*/  BSYNC B1 ;  /* 0x0000000000017941 */ /* 0x000fea0003800000 */
.L_x_100:
        /* <DEDUP_REMOVED lines=12> */
.L_x_103:
[----:B------:R-:W-:Y:S05]  /*4fb0*/  BSYNC B1 ;  /* 0x0000000000017941 */ /* 0x000fea0003800000 */
.L_x_102:
        /* <DEDUP_REMOVED lines=12> */
.L_x_105:
[----:B------:R-:W-:Y:S05]  /*5080*/  BSYNC B1 ;  /* 0x0000000000017941 */ /* 0x000fea0003800000 */
.L_x_104:
        /* <DEDUP_REMOVED lines=12> */
.L_x_107:
[----:B------:R-:W-:Y:S05]  /*5150*/  BSYNC B1 ;  /* 0x0000000000017941 */ /* 0x000fea0003800000 */
.L_x_106:
        /* <DEDUP_REMOVED lines=12> */
.L_x_109:
[----:B------:R-:W-:Y:S05]  /*5220*/  BSYNC B1 ;  /* 0x0000000000017941 */ /* 0x000fea0003800000 */
.L_x_108:
        /* <DEDUP_REMOVED lines=12> */
.L_x_111:
[----:B------:R-:W-:Y:S05]  /*52f0*/  BSYNC B1 ;  /* 0x0000000000017941 */ /* 0x000fea0003800000 */
.L_x_110:
        /* <DEDUP_REMOVED lines=12> */
.L_x_113:
[----:B------:R-:W-:Y:S05]  /*53c0*/  BSYNC B1 ;  /* 0x0000000000017941 */ /* 0x000fea0003800000 */
.L_x_112:
        /* <DEDUP_REMOVED lines=12> */
.L_x_115:
[----:B------:R-:W-:Y:S05]  /*5490*/  BSYNC B1 ;  /* 0x0000000000017941 */ /* 0x000fea0003800000 */
.L_x_114:
        /* <DEDUP_REMOVED lines=12> */
.L_x_117:
[----:B------:R-:W-:Y:S05]  /*5560*/  BSYNC B1 ;  /* 0x0000000000017941 */ /* 0x000fea0003800000 */
.L_x_116:
        /* <DEDUP_REMOVED lines=12> */
.L_x_119:
[----:B------:R-:W-:Y:S05]  /*5630*/  BSYNC B1 ;  /* 0x0000000000017941 */ /* 0x000fea0003800000 */
.L_x_118:
        /* <DEDUP_REMOVED lines=12> */
.L_x_121:
[----:B------:R-:W-:Y:S05]  /*5700*/  BSYNC B1 ;  /* 0x0000000000017941 */ /* 0x000fea0003800000 */
.L_x_120:
        /* <DEDUP_REMOVED lines=12> */
.L_x_123:
[----:B------:R-:W-:Y:S05]  /*57d0*/  BSYNC B1 ;  /* 0x0000000000017941 */ /* 0x000fea0003800000 */
.L_x_122:
        /* <DEDUP_REMOVED lines=12> */
.L_x_125:
[----:B------:R-:W-:Y:S05]  /*58a0*/  BSYNC B1 ;  /* 0x0000000000017941 */ /* 0x000fea0003800000 */
.L_x_124:
        /* <DEDUP_REMOVED lines=12> */
.L_x_127:
[----:B------:R-:W-:Y:S05]  /*5970*/  BSYNC B1 ;  /* 0x0000000000017941 */ /* 0x000fea0003800000 */
.L_x_126:
        /* <DEDUP_REMOVED lines=12> */
.L_x_129:
[----:B------:R-:W-:Y:S05]  /*5a40*/  BSYNC B1 ;  /* 0x0000000000017941 */ /* 0x000fea0003800000 */
.L_x_128:
        /* <DEDUP_REMOVED lines=12> */
.L_x_131:
[----:B------:R-:W-:Y:S05]  /*5b10*/  BSYNC B1 ;  /* 0x0000000000017941 */ /* 0x000fea0003800000 */
.L_x_130:
        /* <DEDUP_REMOVED lines=12> */
.L_x_133:
[----:B------:R-:W-:Y:S05]  /*5be0*/  BSYNC B1 ;  /* 0x0000000000017941 */ /* 0x000fea0003800000 */
.L_x_132:
        /* <DEDUP_REMOVED lines=12> */
.L_x_135:
[----:B------:R-:W-:Y:S05]  /*5cb0*/  BSYNC B1 ;  /* 0x0000000000017941 */ /* 0x000fea0003800000 */
.L_x_134:
        /* <DEDUP_REMOVED lines=12> */
.L_x_137:
[----:B------:R-:W-:Y:S05]  /*5d80*/  BSYNC B1 ;  /* 0x0000000000017941 */ /* 0x000fea0003800000 */
.L_x_136:
        /* <DEDUP_REMOVED lines=12> */
.L_x_139:
[----:B------:R-:W-:Y:S05]  /*5e50*/  BSYNC B1 ;  /* 0x0000000000017941 */ /* 0x000fea0003800000 */
.L_x_138:
        /* <DEDUP_REMOVED lines=12> */
.L_x_141:
[----:B------:R-:W-:Y:S05]  /*5f20*/  BSYNC B1 ;  /* 0x0000000000017941 */ /* 0x000fea0003800000 */
.L_x_140:
        /* <DEDUP_REMOVED lines=12> */
.L_x_143:
[----:B------:R-:W-:Y:S05]  /*5ff0*/  BSYNC B1 ;  /* 0x0000000000017941 */ /* 0x000fea0003800000 */
.L_x_142:
        /* <DEDUP_REMOVED lines=12> */
.L_x_145:
[----:B------:R-:W-:Y:S05]  /*60c0*/  BSYNC B1 ;  /* 0x0000000000017941 */ /* 0x000fea0003800000 */
.L_x_144:
        /* <DEDUP_REMOVED lines=12> */
.L_x_147:
[----:B------:R-:W-:Y:S05]  /*6190*/  BSYNC B1 ;  /* 0x0000000000017941 */ /* 0x000fea0003800000 */
.L_x_146:
        /* <DEDUP_REMOVED lines=12> */
.L_x_149:
[----:B------:R-:W-:Y:S05]  /*6260*/  BSYNC B1 ;  /* 0x0000000000017941 */ /* 0x000fea0003800000 */
.L_x_148:
        /* <DEDUP_REMOVED lines=12> */
.L_x_151:
[----:B------:R-:W-:Y:S05]  /*6330*/  BSYNC B1 ;  /* 0x0000000000017941 */ /* 0x000fea0003800000 */
.L_x_150:
        /* <DEDUP_REMOVED lines=12> */
.L_x_153:
[----:B------:R-:W-:Y:S05]  /*6400*/  BSYNC B1 ;  /* 0x0000000000017941 */ /* 0x000fea0003800000 */
.L_x_152:
        /* <DEDUP_REMOVED lines=12> */
.L_x_155:
[----:B------:R-:W-:Y:S05]  /*64d0*/  BSYNC B1 ;  /* 0x0000000000017941 */ /* 0x000fea0003800000 */
.L_x_154:
        /* <DEDUP_REMOVED lines=12> */
.L_x_157:
[----:B------:R-:W-:Y:S05]  /*65a0*/  BSYNC B1 ;  /* 0x0000000000017941 */ /* 0x000fea0003800000 */
.L_x_156:
        /* <DEDUP_REMOVED lines=12> */
.L_x_159:
[----:B------:R-:W-:Y:S05]  /*6670*/  BSYNC B1 ;  /* 0x0000000000017941 */ /* 0x000fea0003800000 */
.L_x_158:
        /* <DEDUP_REMOVED lines=12> */
.L_x_161:
[----:B------:R-:W-:Y:S05]  /*6740*/  BSYNC B1 ;  /* 0x0000000000017941 */ /* 0x000fea0003800000 */
.L_x_160:
        /* <DEDUP_REMOVED lines=12> */
.L_x_163:
[----:B------:R-:W-:Y:S05]  /*6810*/  BSYNC B1 ;  /* 0x0000000000017941 */ /* 0x000fea0003800000 */
.L_x_162:
        /* <DEDUP_REMOVED lines=12> */
.L_x_165:
[----:B------:R-:W-:Y:S05]  /*68e0*/  BSYNC B1 ;  /* 0x0000000000017941 */ /* 0x000fea0003800000 */
.L_x_164:
        /* <DEDUP_REMOVED lines=12> */
.L_x_167:
[----:B------:R-:W-:Y:S05]  /*69b0*/  BSYNC B1 ;  /* 0x0000000000017941 */ /* 0x000fea0003800000 */
.L_x_166:
[----:B------:R-:W-:Y:S05]  /*69c0*/  @P2 BRA `(.L_x_168) ;  /* 0x0000001000282947 */ /* 0x000fea0003800000 */
[----:B-----5:R-:W-:-:S04]  /*69d0*/  LOP3.LUT R0, R0, 0xff, RZ, 0xc0, !PT ;  /* 0x000000ff00007812 */ /* 0x020fc800078ec0ff */
[----:B------:R-:W-:-:S05]  /*69e0*/  F2FP.F16.E4M3.UNPACK_B R0, R0 ;  /* 0x00000000ff00723e */ /* 0x000fca00020006ff */
[----:B--2---:R-:W-:-:S05]  /*69f0*/  HADD2.F32 R13, -RZ, R0.H0_H0 ;  /* 0x20000000ff0d7230 */ /* 0x004fca0000004100 */
[----:B------:R-:W-:-:S04]  /*6a00*/  FMUL R13, R13, R10 ;  /* 0x0000000a0d0d7220 */ /* 0x000fc80000400000 */
[----:B------:R-:W-:-:S05]  /*6a10*/  FFMA R13, R20, R7, R13 ;  /* 0x00000007140d7223 */ /* 0x000fca000000000d */
[----:B------:R-:W-:-:S05]  /*6a20*/  F2FP.SATFINITE.E4M3.F32.PACK_AB_MERGE_C R13, RZ, R13, RZ ;  /* 0x0000000dff0d723e */ /* 0x000fca00048070ff */
[----:B------:R2:W-:Y:S01]  /*6a30*/  STG.E.U8 desc[UR22][R4.64+0x79], R13 ;  /* 0x0000790d04007986 */ /* 0x0005e2000c101116 */
[----:B------:R-:W-:Y:S05]  /*6a40*/  BRA `(.L_x_168) ;  /* 0x0000001000087947 */ /* 0x000fea0003800000 */
.L_x_39:
[----:B------:R-:W-:Y:S01]  /*6a50*/  ISETP.GE.AND P2, PT, R32, 0x1, PT ;  /* 0x000000012000780c */ /* 0x000fe20003f46270 */
[-C--:B--2---:R-:W-:Y:S01]  /*6a60*/  FMUL R143, R143, R7.reuse ;  /* 0x000000078f8f7220 */ /* 0x084fe20000400000 */
[-C--:B------:R-:W-:Y:S01]  /*6a70*/  FMUL R144, R144, R7.reuse ;  /* 0x0000000790907220 */ /* 0x080fe20000400000 */
[----:B------:R-:W-:Y:S01]  /*6a80*/  ISETP.GE.AND P1, PT, R32, 0x9, PT ;  /* 0x000000092000780c */ /* 0x000fe20003f26270 */
[-C--:B------:R-:W-:Y:S01]  /*6a90*/  FMUL R141, R141, R7.reuse ;  /* 0x000000078d8d7220 */ /* 0x080fe20000400000 */
[----:B------:R-:W-:Y:S01]  /*6aa0*/  ISETP.LT.OR P4, PT, R28, 0x1, !P2 ;  /* 0x000000011c00780c */ /* 0x000fe20005781670 */
[-C--:B------:R-:W-:Y:S01]  /*6ab0*/  FMUL R142, R142, R7.reuse ;  /* 0x000000078e8e7220 */ /* 0x080fe20000400000 */
[----:B------:R-:W-:Y:S01]  /*6ac0*/  ISETP.LT.OR P5, PT, R28, 0x2, !P2 ;  /* 0x000000021c00780c */ /* 0x000fe200057a1670 */
[----:B------:R-:W-:Y:S01]  /*6ad0*/  FMUL R139, R139, R7 ;  /* 0x000000078b8b7220 */ /* 0x000fe20000400000 */
[----:B------:R-:W-:Y:S01]  /*6ae0*/  F2FP.SATFINITE.E4M3.F32.PACK_AB_MERGE_C R143, RZ, R143, RZ ;  /* 0x0000008fff8f723e */ /* 0x000fe200048070ff */
[-C--:B------:R-:W-:Y:S01]  /*6af0*/  FMUL R140, R140, R7.reuse ;  /* 0x000000078c8c7220 */ /* 0x080fe20000400000 */
[----:B------:R-:W-:Y:S01]  /*6b00*/  F2FP.SATFINITE.E4M3.F32.PACK_AB_MERGE_C R25, RZ, R144, RZ ;  /* 0x00000090ff19723e */ /* 0x000fe200048070ff */
[-C--:B------:R-:W-:Y:S01]  /*6b10*/  FMUL R137, R137, R7.reuse ;  /* 0x0000000789897220 */ /* 0x080fe20000400000 */
[----:B------:R-:W-:Y:S01]  /*6b20*/  ISETP.LT.OR P3, PT, R28, 0x1, !P1 ;  /* 0x000000011c00780c */ /* 0x000fe20004f61670 */
[-C--:B------:R-:W-:Y:S01]  /*6b30*/  FMUL R138, R138, R7.reuse ;  /* 0x000000078a8a7220 */ /* 0x080fe20000400000 */
[C---:B------:R-:W-:Y:S01]  /*6b40*/  ISETP.LT.OR P6, PT, R28.reuse, 0xa, !P2 ;  /* 0x0000000a1c00780c */ /* 0x040fe200057c1670 */
[----:B------:R-:W-:Y:S01]  /*6b50*/  FMUL R135, R135, R7 ;  /* 0x0000000787877220 */ /* 0x000fe20000400000 */
[----:B------:R-:W-:Y:S01]  /*6b60*/  F2FP.SATFINITE.E4M3.F32.PACK_AB_MERGE_C R141, RZ, R141, RZ ;  /* 0x0000008dff8d723e */ /* 0x000fe200048070ff */
[----:B------:R-:W-:Y:S01]  /*6b70*/  @!P4 STG.E.U8 desc[UR22][R12.64], R143 ;  /* 0x0000008f0c00c986 */ /* 0x000fe2000c101116 */
[----:B------:R-:W-:Y:S01]  /*6b80*/  ISETP.LT.OR P4, PT, R28, 0x2, !P1 ;  /* 0x000000021c00780c */ /* 0x000fe20004f81670 */
[-C--:B------:R-:W-:Y:S01]  /*6b90*/  FMUL R136, R136, R7.reuse ;  /* 0x0000000788887220 */ /* 0x080fe20000400000 */
[----:B------:R-:W-:Y:S01]  /*6ba0*/  F2FP.SATFINITE.E4M3.F32.PACK_AB_MERGE_C R27, RZ, R142, RZ ;  /* 0x0000008eff1b723e */ /* 0x000fe200048070ff */
[----:B------:R1:W-:Y:S01]  /*6bb0*/  @!P5 STG.E.U8 desc[UR22][R12.64+0x1], R25 ;  /* 0x000001190c00d986 */ /* 0x0003e2000c101116 */
[C---:B------:R-:W-:Y:S01]  /*6bc0*/  ISETP.LT.OR P5, PT, R28.reuse, 0x9, !P2 ;  /* 0x000000091c00780c */ /* 0x040fe200057a1670 */
[----:B------:R-:W-:Y:S01]  /*6bd0*/  FMUL R133, R133, R7 ;  /* 0x0000000785857220 */ /* 0x000fe20000400000 */
[----:B------:R-:W-:Y:S01]  /*6be0*/  F2FP.SATFINITE.E4M3.F32.PACK_AB_MERGE_C R139, RZ, R139, RZ ;  /* 0x0000008bff8b723e */ /* 0x000fe200048070ff */
[----:B------:R-:W-:Y:S01]  /*6bf0*/  @!P3 STG.E.U8 desc[UR22][R4.64], R141 ;  /* 0x0000008d0400b986 */ /* 0x000fe2000c101116 */
[----:B------:R-:W-:Y:S01]  /*6c00*/  ISETP.LT.OR P3, PT, R28, 0x9, !P1 ;  /* 0x000000091c00780c */ /* 0x000fe20004f61670 */
[----:B------:R-:W-:Y:S01]  /*6c10*/  FMUL R134, R134, R7 ;  /* 0x0000000786867220 */ /* 0x000fe20000400000 */
[----:B------:R-:W-:Y:S01]  /*6c20*/  F2FP.SATFINITE.E4M3.F32.PACK_AB_MERGE_C R137, RZ, R137, RZ ;  /* 0x00000089ff89723e */ /* 0x000fe200048070ff */
[----:B------:R-:W-:Y:S01]  /*6c30*/  FMUL R131, R131, R7 ;  /* 0x0000000783837220 */ /* 0x000fe20000400000 */
[----:B------:R-:W-:Y:S01]  /*6c40*/  F2FP.SATFINITE.E4M3.F32.PACK_AB_MERGE_C R135, RZ, R135, RZ ;  /* 0x00000087ff87723e */ /* 0x000fe200048070ff */
[----:B------:R2:W-:Y:S01]  /*6c50*/  @!P4 STG.E.U8 desc[UR22][R4.64+0x1], R27 ;  /* 0x0000011b0400c986 */ /* 0x0005e2000c101116 */
[----:B------:R-:W-:Y:S01]  /*6c60*/  ISETP.LT.OR P4, PT, R28, 0xa, !P1 ;  /* 0x0000000a1c00780c */ /* 0x000fe20004f81670 */
[-C--:B------:R-:W-:Y:S01]  /*6c70*/  FMUL R132, R132, R7.reuse ;  /* 0x0000000784847220 */ /* 0x080fe20000400000 */
[----:B-1----:R-:W-:Y:S01]  /*6c80*/  F2FP.SATFINITE.E4M3.F32.PACK_AB_MERGE_C R25, RZ, R140, RZ ;  /* 0x0000008cff19723e */ /* 0x002fe200048070ff */
[----:B------:R-:W-:Y:S01]  /*6c90*/  @!P5 STG.E.U8 desc[UR22][R12.64+0x8], R139 ;  /* 0x0000088b0c00d986 */ /* 0x000fe2000c101116 */
[C---:B------:R-:W-:Y:S01]  /*6ca0*/  ISETP.LT.OR P5, PT, R28.reuse, 0x11, !P2 ;  /* 0x000000111c00780c */ /* 0x040fe200057a1670 */
[----:B------:R-:W-:Y:S01]  /*6cb0*/  FMUL R129, R129, R7 ;  /* 0x0000000781817220 */ /* 0x000fe20000400000 */
[----:B------:R-:W-:Y:S01]  /*6cc0*/  F2FP.SATFINITE.E4M3.F32.PACK_AB_MERGE_C R133, RZ, R133, RZ ;  /* 0x00000085ff85723e */ /* 0x000fe200048070ff */
[----:B------:R1:W-:Y:S01]  /*6cd0*/  @!P6 STG.E.U8 desc[UR22][R12.64+0x9], R25 ;  /* 0x000009190c00e986 */ /* 0x0003e2000c101116 */
[----:B------:R-:W-:Y:S01]  /*6ce0*/  ISETP.LT.OR P6, PT, R28, 0x12, !P2 ;  /* 0x000000121c00780c */ /* 0x000fe200057c1670 */
[----:B------:R-:W-:Y:S01]  /*6cf0*/  FMUL R130, R130, R7 ;  /* 0x0000000782827220 */ /* 0x000fe20000400000 */
[----:B------:R-:W-:Y:S01]  /*6d00*/  F2FP.SATFINITE.E4M3.F32.PACK_AB_MERGE_C R131, RZ, R131, RZ ;  /* 0x00000083ff83723e */ /* 0x000fe200048070ff */
[----:B------:R-:W-:Y:S01]  /*6d10*/  @!P3 STG.E.U8 desc[UR22][R4.64+0x8], R137 ;  /* 0x000008890400b986 */ /* 0x000fe2000c101116 */
[----:B--2---:R-:W-:Y:S01]  /*6d20*/  F2FP.SATFINITE.E4M3.F32.PACK_AB_MERGE_C R27, RZ, R138, RZ ;  /* 0x0000008aff1b723e */ /* 0x004fe200048070ff */
[-C--:B------:R-:W-:Y:S01]  /*6d30*/  FMUL R127, R127, R7.reuse ;  /* 0x000000077f7f7220 */ /* 0x080fe20000400000 */
[----:B------:R-:W-:Y:S01]  /*6d40*/  ISETP.LT.OR P3, PT, R28, 0x11, !P1 ;  /* 0x000000111c00780c */ /* 0x000fe20004f61670 */
[----:B------:R-:W-:Y:S01]  /*6d50*/  FMUL R128, R128, R7 ;  /* 0x0000000780807220 */ /* 0x000fe20000400000 */
[----:B------:R-:W-:Y:S01]  /*6d60*/  F2FP.SATFINITE.E4M3.F32.PACK_AB_MERGE_C R129, RZ, R129, RZ ;  /* 0x00000081ff81723e */ /* 0x000fe200048070ff */
[----:B------:R2:W-:Y:S01]  /*6d70*/  @!P4 STG.E.U8 desc[UR22][R4.64+0x9], R27 ;  /* 0x0000091b0400c986 */ /* 0x0005e2000c101116 */
[C---:B------:R-:W-:Y:S01]  /*6d80*/  ISETP.LT.OR P4, PT, R28.reuse, 0x12, !P1 ;  /* 0x000000121c00780c */ /* 0x040fe20004f81670 */
[-C--:B------:R-:W-:Y:S01]  /*6d90*/  FMUL R125, R125, R7.reuse ;  /* 0x000000077d7d7220 */ /* 0x080fe20000400000 */
[----:B-1----:R-:W-:Y:S01]  /*6da0*/  F2FP.SATFINITE.E4M3.F32.PACK_AB_MERGE_C R25, RZ, R136, RZ ;  /* 0x00000088ff19723e */ /* 0x002fe200048070ff */
[----:B------:R-:W-:Y:S01]  /*6db0*/  @!P5 STG.E.U8 desc[UR22][R12.64+0x10], R135 ;  /* 0x000010870c00d986 */ /* 0x000fe2000c101116 */
[----:B------:R-:W-:Y:S01]  /*6dc0*/  ISETP.LT.OR P5, PT, R28, 0x19, !P2 ;  /* 0x000000191c00780c */ /* 0x000fe200057a1670 */
[----:B------:R-:W-:Y:S01]  /*6dd0*/  FMUL R126, R126, R7 ;  /* 0x000000077e7e7220 */ /* 0x000fe20000400000 */
[----:B------:R-:W-:Y:S01]  /*6de0*/  F2FP.SATFINITE.E4M3.F32.PACK_AB_MERGE_C R127, RZ, R127, RZ ;  /* 0x0000007fff7f723e */ /* 0x000fe200048070ff */
[----:B------:R1:W-:Y:S01]  /*6df0*/  @!P6 STG.E.U8 desc[UR22][R12.64+0x11], R25 ;  /* 0x000011190c00e986 */ /* 0x0003e2000c101116 */
[----:B------:R-:W-:Y:S01]  /*6e00*/  ISETP.LT.OR P6, PT, R28, 0x1a, !P2 ;  /* 0x0000001a1c00780c */ /* 0x000fe200057c1670 */
[-C--:B------:R-:W-:Y:S01]  /*6e10*/  FMUL R123, R123, R7.reuse ;  /* 0x000000077b7b7220 */ /* 0x080fe20000400000 */
[-C--:B------:R-:W-:Y:S01]  /*6e20*/  FMUL R124, R124, R7.reuse ;  /* 0x000000077c7c7220 */ /* 0x080fe20000400000 */
[----:B--2---:R-:W-:Y:S01]  /*6e30*/  F2FP.SATFINITE.E4M3.F32.PACK_AB_MERGE_C R27, RZ, R134, RZ ;  /* 0x00000086ff1b723e */ /* 0x004fe200048070ff */
[----:B------:R-:W-:Y:S01]  /*6e40*/  @!P3 STG.E.U8 desc[UR22][R4.64+0x10], R133 ;  /* 0x000010850400b986 */ /* 0x000fe2000c101116 */
[C---:B------:R-:W-:Y:S01]  /*6e50*/  ISETP.LT.OR P3, PT, R28.reuse, 0x19, !P1 ;  /* 0x000000191c00780c */ /* 0x040fe20004f61670 */
        /* <DEDUP_REMOVED lines=36> */
[-C--:B------:R-:W-:Y:S01]  /*70a0*/  FMUL R111, R111, R7.reuse ;  /* 0x000000076f6f7220 */ /* 0x080fe20000400000 */
[-C--:B------:R-:W-:Y:S01]  /*70b0*/  FMUL R112, R112, R7.reuse ;  /* 0x0000000770707220 */ /* 0x080fe20000400000 */
        /* <DEDUP_REMOVED lines=96> */
[-C--:B------:R-:W-:Y:S01]  /*76c0*/  FMUL R18, R18, R7.reuse ;  /* 0x0000000712127220 */ /* 0x080fe20000400000 */
[-C--:B------:R-:W-:Y:S01]  /*76d0*/  FMUL R19, R19, R7.reuse ;  /* 0x0000000713137220 */ /* 0x080fe20000400000 */
[----:B------:R1:W-:Y:S01]  /*76e0*/  @!P6 STG.E.U8 desc[UR22][R12.64+0x51], R25 ;  /* 0x000051190c00e986 */ /* 0x0003e2000c101116 */
[----:B------:R-:W-:Y:S01]  /*76f0*/  ISETP.LT.OR P6, PT, R28, 0x5a, !P2 ;  /* 0x0000005a1c00780c */ /* 0x000fe200057c1670 */
[----:B------:R-:W-:Y:S01]  /*7700*/  FMUL R20, R20, R7 ;  /* 0x0000000714147220 */ /* 0x000fe20000400000 */
[----:B------:R-:W-:Y:S01]  /*7710*/  F2FP.SATFINITE.E4M3.F32.PACK_AB_MERGE_C R21, RZ, R21, RZ ;  /* 0x00000015ff15723e */ /* 0x000fe200048070ff */
[----:B------:R-:W-:Y:S01]  /*7720*/  @!P3 STG.E.U8 desc[UR22][R4.64+0x50], R101 ;  /* 0x000050650400b986 */ /* 0x000fe2000c101116 */
[----:B--2---:R-:W-:-:S02]  /*7730*/  F2FP.SATFINITE.E4M3.F32.PACK_AB_MERGE_C R27, RZ, R102, RZ ;  /* 0x00000066ff1b723e */ /* 0x004fc400048070ff */
[C---:B------:R-:W-:Y:S02]  /*7740*/  ISETP.LT.OR P3, PT, R28.reuse, 0x59, !P1 ;  /* 0x000000591c00780c */ /* 0x040fe40004f61670 */
[----:B------:R-:W-:Y:S01]  /*7750*/  F2FP.SATFINITE.E4M3.F32.PACK_AB_MERGE_C R17, RZ, R17, RZ ;  /* 0x00000011ff11723e */ /* 0x000fe200048070ff */
[----:B------:R2:W-:Y:S01]  /*7760*/  @!P4 STG.E.U8 desc[UR22][R4.64+0x51], R27 ;  /* 0x0000511b0400c986 */ /* 0x0005e2000c101116 */
[C---:B------:R-:W-:Y:S02]  /*7770*/  ISETP.LT.OR P4, PT, R28.reuse, 0x5a, !P1 ;  /* 0x0000005a1c00780c */ /* 0x040fe40004f81670 */
[----:B-1----:R-:W-:Y:S01]  /*7780*/  F2FP.SATFINITE.E4M3.F32.PACK_AB_MERGE_C R25, RZ, R100, RZ ;  /* 0x00000064ff19723e */ /* 0x002fe200048070ff */
[----:B------:R-:W-:Y:S01]  /*7790*/  @!P5 STG.E.U8 desc[UR22][R12.64+0x58], R99 ;  /* 0x000058630c00d986 */ /* 0x000fe2000c101116 */
[C---:B------:R-:W-:Y:S02]  /*77a0*/  ISETP.LT.OR P5, PT, R28.reuse, 0x61, !P2 ;  /* 0x000000611c00780c */ /* 0x040fe400057a1670 */
[----:B------:R-:W-:Y:S01]  /*77b0*/  F2FP.SATFINITE.E4M3.F32.PACK_AB_MERGE_C R19, RZ, R19, RZ ;  /* 0x00000013ff13723e */ /* 0x000fe200048070ff */
[----:B------:R1:W-:Y:S01]  /*77c0*/  @!P6 STG.E.U8 desc[UR22][R12.64+0x59], R25 ;  /* 0x000059190c00e986 */ /* 0x0003e2000c101116 */
[----:B------:R-:W-:-:S02]  /*77d0*/  ISETP.LT.OR P6, PT, R28, 0x62, !P2 ;  /* 0x000000621c00780c */ /* 0x000fc400057c1670 */
[----:B--2---:R-:W-:Y:S01]  /*77e0*/  F2FP.SATFINITE.E4M3.F32.PACK_AB_MERGE_C R27, RZ, R98, RZ ;  /* 0x00000062ff1b723e */ /* 0x004fe200048070ff */
[----:B------:R-:W-:Y:S01]  /*77f0*/  @!P3 STG.E.U8 desc[UR22][R4.64+0x58], R97 ;  /* 0x000058610400b986 */ /* 0x000fe2000c101116 */
[----:B------:R-:W-:-:S03]  /*7800*/  ISETP.LT.OR P3, PT, R28, 0x61, !P1 ;  /* 0x000000611c00780c */ /* 0x000fc60004f61670 */
[----:B------:R2:W-:Y:S01]  /*7810*/  @!P4 STG.E.U8 desc[UR22][R4.64+0x59], R27 ;  /* 0x0000591b0400c986 */ /* 0x0005e2000c101116 */
[C---:B------:R-:W-:Y:S02]  /*7820*/  ISETP.LT.OR P4, PT, R28.reuse, 0x62, !P1 ;  /* 0x000000621c00780c */ /* 0x040fe40004f81670 */
[----:B-1----:R-:W-:Y:S01]  /*7830*/  F2FP.SATFINITE.E4M3.F32.PACK_AB_MERGE_C R25, RZ, R96, RZ ;  /* 0x00000060ff19723e */ /* 0x002fe200048070ff */
[----:B------:R-:W-:Y:S01]  /*7840*/  @!P5 STG.E.U8 desc[UR22][R12.64+0x60], R93 ;  /* 0x0000605d0c00d986 */ /* 0x000fe2000c101116 */
[----:B------:R-:W-:-:S03]  /*7850*/  ISETP.LT.OR P5, PT, R28, 0x69, !P2 ;  /* 0x000000691c00780c */ /* 0x000fc600057a1670 */
[----:B------:R1:W-:Y:S01]  /*7860*/  @!P6 STG.E.U8 desc[UR22][R12.64+0x61], R25 ;  /* 0x000061190c00e986 */ /* 0x0003e2000c101116 */
[C---:B------:R-:W-:Y:S02]  /*7870*/  ISETP.LT.OR P6, PT, R28.reuse, 0x6a, !P2 ;  /* 0x0000006a1c00780c */ /* 0x040fe400057c1670 */
        /* <DEDUP_REMOVED lines=16> */
[----:B------:R1:W-:Y:S01]  /*7980*/  @!P5 STG.E.U8 desc[UR22][R12.64+0x70], R23 ;  /* 0x000070170c00d986 */ /* 0x0003e2000c101116 */
[C---:B------:R-:W-:Y:S02]  /*7990*/  ISETP.LT.OR P5, PT, R28.reuse, 0x72, !P1 ;  /* 0x000000721c00780c */ /* 0x040fe40004fa1670 */
[C---:B------:R-:W-:Y:S01]  /*79a0*/  ISETP.LT.OR P2, PT, R28.reuse, 0x7a, !P2 ;  /* 0x0000007a1c00780c */ /* 0x040fe20005741670 */
[----:B------:R3:W-:Y:S01]  /*79b0*/  @!P6 STG.E.U8 desc[UR22][R12.64+0x71], R25 ;  /* 0x000071190c00e986 */ /* 0x0007e2000c101116 */
[C---:B------:R-:W-:Y:S02]  /*79c0*/  ISETP.LT.OR P6, PT, R28.reuse, 0x79, !P1 ;  /* 0x000000791c00780c */ /* 0x040fe40004fc1670 */
[----:B------:R-:W-:Y:S01]  /*79d0*/  ISETP.LT.OR P1, PT, R28, 0x7a, !P1 ;  /* 0x0000007a1c00780c */ /* 0x000fe20004f21670 */
[----:B------:R4:W-:Y:S01]  /*79e0*/  @!P3 STG.E.U8 desc[UR22][R4.64+0x70], R21 ;  /* 0x000070150400b986 */ /* 0x0009e2000c101116 */
[----:B--2---:R-:W-:-:S02]  /*79f0*/  F2FP.SATFINITE.E4M3.F32.PACK_AB_MERGE_C R27, RZ, R20, RZ ;  /* 0x00000014ff1b723e */ /* 0x004fc400048070ff */
[----:B-1----:R-:W-:Y:S02]  /*7a00*/  F2FP.SATFINITE.E4M3.F32.PACK_AB_MERGE_C R23, RZ, R22, RZ ;  /* 0x00000016ff17723e */ /* 0x002fe400048070ff */
[----:B---3--:R-:W-:-:S03]  /*7a10*/  F2FP.SATFINITE.E4M3.F32.PACK_AB_MERGE_C R25, RZ, R18, RZ ;  /* 0x00000012ff19723e */ /* 0x008fc600048070ff */
[----:B------:R4:W-:Y:S04]  /*7a20*/  @!P5 STG.E.U8 desc[UR22][R4.64+0x71], R23 ;  /* 0x000071170400d986 */ /* 0x0009e8000c101116 */
[----:B------:R4:W-:Y:S04]  /*7a30*/  @!P4 STG.E.U8 desc[UR22][R12.64+0x78], R17 ;  /* 0x000078110c00c986 */ /* 0x0009e8000c101116 */
[----:B------:R4:W-:Y:S04]  /*7a40*/  @!P2 STG.E.U8 desc[UR22][R12.64+0x79], R25 ;  /* 0x000079190c00a986 */ /* 0x0009e8000c101116 */
[----:B------:R4:W-:Y:S04]  /*7a50*/  @!P6 STG.E.U8 desc[UR22][R4.64+0x78], R19 ;  /* 0x000078130400e986 */ /* 0x0009e8000c101116 */
[----:B------:R4:W-:Y:S02]  /*7a60*/  @!P1 STG.E.U8 desc[UR22][R4.64+0x79], R27 ;  /* 0x0000791b04009986 */ /* 0x0009e4000c101116 */
.L_x_168:
[----:B------:R-:W-:Y:S05]  /*7a70*/  BSYNC B0 ;  /* 0x0000000000007941 */ /* 0x000fea0003800000 */
.L_x_38:
[----:B--2-4-:R-:W-:Y:S01]  /*7a80*/  IMAD.U32 R4, RZ, RZ, UR20 ;  /* 0x00000014ff047e24 */ /* 0x014fe2000f8e00ff */
[----:B------:R-:W-:Y:S01]  /*7a90*/  ULDC.64 UR4, c[0x0][0x650] ;  /* 0x0001940000047ab9 */ /* 0x000fe20000000a00 */
[----:B-----5:R-:W-:Y:S01]  /*7aa0*/  IMAD.U32 R0, RZ, RZ, UR13 ;  /* 0x0000000dff007e24 */ /* 0x020fe2000f8e00ff */
[----:B------:R2:W-:Y:S01]  /*7ab0*/  SYNCS.ARRIVE.TRANS64.A1T0 RZ, [R15+UR31], RZ ;  /* 0x000000ff0fff79a7 */ /* 0x0005e2000810001f */
[----:B------:R-:W-:Y:S01]  /*7ac0*/  IMAD.U32 R5, RZ, RZ, UR21 ;  /* 0x00000015ff057e24 */ /* 0x000fe2000f8e00ff */
[C---:B------:R-:W-:Y:S01]  /*7ad0*/  LEA R2, P1, R4.reuse, R2, 0x1 ;  /* 0x0000000204027211 */ /* 0x040fe200078208ff */
[----:B------:R-:W-:Y:S01]  /*7ae0*/  IMAD.MOV.U32 R5, RZ, RZ, -0x1 ;  /* 0xffffffffff057424 */ /* 0x000fe200078e00ff */
[----:B------:R-:W-:Y:S02]  /*7af0*/  PRMT R12, RZ, 0x7610, R12 ;  /* 0x00007610ff0c7816 */ /* 0x000fe4000000000c */
[----:B------:R-:W-:Y:S01]  /*7b00*/  LEA.HI.X R3, R4, R3, R0, 0x1, P1 ;  /* 0x0000000304037211 */ /* 0x000fe200008f0c00 */
[----:B------:R-:W-:Y:S01]  /*7b10*/  IMAD.MOV.U32 R4, RZ, RZ, -0x1 ;  /* 0xffffffffff047424 */ /* 0x000fe200078e00ff */
[----:B------:R-:W-:Y:S01]  /*7b20*/  ISETP.GE.U32.AND P1, PT, R2, UR4, PT ;  /* 0x0000000402007c0c */ /* 0x000fe2000bf26070 */
[----:B------:R-:W-:-:S03]  /*7b30*/  IMAD.MOV.U32 R0, RZ, RZ, -0x1 ;  /* 0xffffffffff007424 */ /* 0x000fc600078e00ff */
[----:B------:R-:W-:-:S13]  /*7b40*/  ISETP.GE.U32.AND.EX P1, PT, R3, UR5, PT, P1 ;  /* 0x0000000503007c0c */ /* 0x000fda000bf26110 */
[----:B--2---:R-:W-:Y:S05]  /*7b50*/  @P1 BRA `(.L_x_169) ;  /* 0x0000000400881947 */ /* 0x004fea0003800000 */
[----:B------:R-:W2:Y:S01]  /*7b60*/  S2UR UR12, SR_CTAID.X ;  /* 0x00000000000c79c3 */ /* 0x000ea20000002500 */
[----:B------:R-:W-:Y:S01]  /*7b70*/  ULDC.64 UR4, c[0x0][0x628] ;  /* 0x00018a0000047ab9 */ /* 0x000fe20000000a00 */
[----:B------:R-:W-:Y:S01]  /*7b80*/  ULDC UR6, c[0x0][0x150] ;  /* 0x0000540000067ab9 */ /* 0x000fe20000000800 */
[----:B------:R-:W-:Y:S01]  /*7b90*/  ISETP.NE.U32.AND P1, PT, RZ, UR4, PT ;  /* 0x00000004ff007c0c */ /* 0x000fe2000bf25070 */
[----:B------:R-:W-:Y:S01]  /*7ba0*/  ULDC UR24, c[0x0][0x630] ;  /* 0x00018c0000187ab9 */ /* 0x000fe20000000800 */
[C---:B------:R-:W-:Y:S01]  /*7bb0*/  R2UR UR28, R2.reuse ;  /* 0x00000000021c72ca */ /* 0x040fe200000e0000 */
[----:B------:R-:W-:Y:S01]  /*7bc0*/  ULDC UR32, c[0x0][0x154] ;  /* 0x0000550000207ab9 */ /* 0x000fe20000000800 */
[----:B------:R-:W-:Y:S01]  /*7bd0*/  ISETP.NE.AND.EX P1, PT, RZ, UR5, PT, P1 ;  /* 0x00000005ff007c0c */ /* 0x000fe2000bf25310 */
[----:B------:R-:W4:Y:S01]  /*7be0*/  S2UR UR33, SR_CTAID.Y ;  /* 0x00000000002179c3 */ /* 0x000f220000002600 */
[----:B------:R-:W-:Y:S02]  /*7bf0*/  R2UR UR29, R3 ;  /* 0x00000000031d72ca */ /* 0x000fe400000e0000 */
[----:B------:R-:W-:-:S02]  /*7c00*/  R2UR UR26, R2 ;  /* 0x00000000021a72ca */ /* 0x000fc400000e0000 */
[----:B------:R-:W-:Y:S02]  /*7c10*/  R2UR UR27, R3 ;  /* 0x00000000031b72ca */ /* 0x000fe400000e0000 */
[----:B--2---:R-:W-:-:S05]  /*7c20*/  I2FP.F32.U32 R0, UR12 ;  /* 0x0000000c00007c45 */ /* 0x004fca0008201000 */
[----:B------:R-:W-:-:S04]  /*7c30*/  FMUL R0, R0, UR6 ;  /* 0x0000000600007c20 */ /* 0x000fc80008400000 */
[----:B------:R2:W0:Y:S01]  /*7c40*/  F2I.U32.TRUNC.NTZ R4, R0 ;  /* 0x0000000000047305 */ /* 0x000422000020f000 */
[----:B----4-:R-:W-:Y:S05]  /*7c50*/  @!P1 BRA `(.L_x_170) ;  /* 0x0000000000309947 */ /* 0x010fea0003800000 */
        /* <DEDUP_REMOVED lines=12> */
.L_x_170:
[----:B------:R-:W-:Y:S01]  /*7d20*/  USHF.R.U64 UR6, UR26, UR24, UR27 ;  /* 0x000000181a067299 */ /* 0x000fe2000800121b */
[----:B--2---:R-:W-:Y:S01]  /*7d30*/  I2FP.F32.U32 R0, UR33 ;  /* 0x0000002100007c45 */ /* 0x004fe20008201000 */
[----:B------:R-:W-:Y:S02]  /*7d40*/  USHF.R.U32.HI UR4, URZ, UR24, UR27 ;  /* 0x000000183f047299 */ /* 0x000fe4000801161b */
[----:B------:R-:W-:Y:S02]  /*7d50*/  UIADD3 UR18, UP0, URZ, -UR6, URZ ;  /* 0x800000063f127290 */ /* 0x000fe4000ff1e03f */
[----:B------:R-:W-:Y:S01]  /*7d60*/  FMUL R0, R0, UR32 ;  /* 0x0000002000007c20 */ /* 0x000fe20008400000 */
[----:B------:R-:W-:Y:S01]  /*7d70*/  ULDC.64 UR26, c[0x0][0x620] ;  /* 0x00018800001a7ab9 */ /* 0x000fe20000000a00 */
[----:B------:R-:W-:Y:S01]  /*7d80*/  UIADD3.X UR4, URZ, ~UR4, URZ, UP0, !UPT ;  /* 0x800000043f047290 */ /* 0x000fe200087fe43f */
[----:B------:R-:W-:Y:S01]  /*7d90*/  UMOV UR16, UR28 ;  /* 0x0000001c00107c82 */ /* 0x000fe20008000000 */
[----:B------:R-:W-:-:S02]  /*7da0*/  UMOV UR17, UR29 ;  /* 0x0000001d00117c82 */ /* 0x000fc40008000000 */
[----:B------:R-:W2:Y:S01]  /*7db0*/  F2I.U32.TRUNC.NTZ R0, R0 ;  /* 0x0000000000007305 */ /* 0x000ea2000020f000 */
[----:B------:R-:W-:Y:S02]  /*7dc0*/  UIMAD UR4, UR4, UR26, URZ ;  /* 0x0000001a040472a4 */ /* 0x000fe4000f8e023f */
[----:B------:R-:W-:Y:S01]  /*7dd0*/  UIMAD.WIDE.U32 UR16, UR18, UR26, UR16 ;  /* 0x0000001a121072a5 */ /* 0x000fe2000f8e0010 */
[----:B0-----:R-:W-:Y:S01]  /*7de0*/  R2UR UR26, R4 ;  /* 0x00000000041a72ca */ /* 0x001fe200000e0000 */
[----:B------:R-:W-:Y:S01]  /*7df0*/  UIMAD UR18, UR18, UR27, UR4 ;  /* 0x0000001b121272a4 */ /* 0x000fe2000f8e0204 */
[----:B------:R-:W-:Y:S01]  /*7e00*/  ULDC UR19, c[0x0][0x618] ;  /* 0x0001860000137ab9 */ /* 0x000fe20000000800 */
[----:B------:R-:W-:Y:S02]  /*7e10*/  ULDC UR36, c[0x0][0x658] ;  /* 0x0001960000247ab9 */ /* 0x000fe40000000800 */
[----:B------:R-:W-:Y:S01]  /*7e20*/  UIADD3 UR18, UR17, UR18, URZ ;  /* 0x0000001211127290 */ /* 0x000fe2000fffe03f */
[----:B------:R-:W-:Y:S01]  /*7e30*/  UMOV UR24, 0xffffffff ;  /* 0xffffffff00187882 */ /* 0x000fe20000000000 */
[----:B------:R-:W-:Y:S01]  /*7e40*/  ULDC.64 UR4, c[0x0][0x640] ;  /* 0x0001900000047ab9 */ /* 0x000fe20000000a00 */
[----:B------:R-:W-:Y:S01]  /*7e50*/  USHF.L.U32 UR32, UR24, UR36, URZ ;  /* 0x0000002418207299 */ /* 0x000fe2000800063f */
[----:B------:R-:W-:Y:S01]  /*7e60*/  ISETP.NE.U32.AND P1, PT, RZ, UR4, PT ;  /* 0x00000004ff007c0c */ /* 0x000fe2000bf25070 */
[----:B------:R-:W-:Y:S01]  /*7e70*/  USHF.R.U64 UR16, UR16, UR19, UR18 ;  /* 0x0000001310107299 */ /* 0x000fe20008001212 */
[----:B--2---:R-:W-:Y:S01]  /*7e80*/  R2UR UR28, R0 ;  /* 0x00000000001c72ca */ /* 0x004fe200000e0000 */
[----:B------:R-:W-:Y:S01]  /*7e90*/  USHF.R.U32.HI UR18, URZ, UR19, UR18 ;  /* 0x000000133f127299 */ /* 0x000fe20008011612 */
[----:B------:R-:W-:Y:S01]  /*7ea0*/  ISETP.NE.AND.EX P1, PT, RZ, UR5, PT, P1 ;  /* 0x00000005ff007c0c */ /* 0x000fe2000bf25310 */
[----:B------:R-:W-:Y:S01]  /*7eb0*/  ULDC UR29, c[0x0][0x608] ;  /* 0x00018200001d7ab9 */ /* 0x000fe20000000800 */
[----:B------:R-:W-:-:S02]  /*7ec0*/  ULOP3.LUT UR37, URZ, UR32, URZ, 0x33, !UPT ;  /* 0x000000203f257292 */ /* 0x000fc4000f8e333f */
[----:B------:R-:W-:Y:S02]  /*7ed0*/  USHF.R.U64 UR32, UR16, UR29, UR18 ;  /* 0x0000001d10207299 */ /* 0x000fe40008001212 */
[----:B------:R-:W-:Y:S01]  /*7ee0*/  USHF.R.U32.HI UR18, URZ, UR29, UR18 ;  /* 0x0000001d3f127299 */ /* 0x000fe20008011612 */
[----:B------:R-:W-:Y:S01]  /*7ef0*/  UMOV UR34, 0x1 ;  /* 0x0000000100227882 */ /* 0x000fe20000000000 */
[----:B------:R-:W-:Y:S02]  /*7f00*/  UIADD3 UR26, -UR26, URZ, URZ ;  /* 0x0000003f1a1a7290 */ /* 0x000fe4000fffe13f */
[----:B------:R-:W-:Y:S02]  /*7f10*/  USHF.L.U32 UR24, UR34, UR36, URZ ;  /* 0x0000002422187299 */ /* 0x000fe4000800063f */
[----:B------:R-:W-:Y:S01]  /*7f20*/  USHF.R.U64 UR34, UR32, UR36, UR18 ;  /* 0x0000002420227299 */ /* 0x000fe20008001212 */
[----:B------:R-:W-:Y:S01]  /*7f30*/  ULDC UR27, c[0x0][0x144] ;  /* 0x00005100001b7ab9 */ /* 0x000fe20000000800 */
[----:B------:R-:W-:Y:S01]  /*7f40*/  ULDC UR15, c[0x0][0x600] ;  /* 0x00018000000f7ab9 */ /* 0x000fe20000000800 */
[----:B------:R-:W-:-:S02]  /*7f50*/  UIADD3 UR35, -UR28, URZ, URZ ;  /* 0x0000003f1c237290 */ /* 0x000fc4000fffe13f */
[----:B------:R-:W-:Y:S02]  /*7f60*/  USHF.R.U32.HI UR29, URZ, UR36, UR18 ;  /* 0x000000243f1d7299 */ /* 0x000fe40008011612 */
[----:B------:R-:W-:Y:S02]  /*7f70*/  UIADD3 UR17, UR15, -0x1, URZ ;  /* 0xffffffff0f117890 */ /* 0x000fe4000fffe03f */
[----:B------:R-:W-:Y:S01]  /*7f80*/  UIMAD UR36, UR27, UR26, UR12 ;  /* 0x0000001a1b2472a4 */ /* 0x000fe2000f8e020c */
[----:B------:R-:W-:Y:S01]  /*7f90*/  ULDC UR40, c[0x0][0x148] ;  /* 0x0000520000287ab9 */ /* 0x000fe20000000800 */
[----:B------:R-:W-:Y:S01]  /*7fa0*/  ULDC UR38, c[0x0][0x648] ;  /* 0x0001920000267ab9 */ /* 0x000fe20000000800 */
[----:B------:R-:W-:Y:S01]  /*7fb0*/  ULDC UR39, c[0x0][0x638] ;  /* 0x00018e0000277ab9 */ /* 0x000fe20000000800 */
[----:B------:R-:W-:Y:S01]  /*7fc0*/  UMOV UR28, UR34 ;  /* 0x00000022001c7c82 */ /* 0x000fe20008000000 */
[----:B------:R-:W-:Y:S07]  /*7fd0*/  @!P1 BRA `(.L_x_171) ;  /* 0x0000000000289947 */ /* 0x000fee0003800000 */
        /* <DEDUP_REMOVED lines=10> */
.L_x_171:
[----:B------:R-:W-:Y:S01]  /*8080*/  USHF.R.U64 UR4, UR28, UR38, UR29 ;  /* 0x000000261c047299 */ /* 0x000fe2000800121d */
[----:B------:R-:W-:Y:S01]  /*8090*/  IMAD.MOV.U32 R12, RZ, RZ, 0x1 ;  /* 0x00000001ff0c7424 */ /* 0x000fe200078e00ff */
[----:B------:R-:W-:Y:S01]  /*80a0*/  ULOP3.LUT UR32, UR32, UR37, URZ, 0xc0, !UPT ;  /* 0x0000002520207292 */ /* 0x000fe2000f8ec03f */
[----:B------:R-:W-:Y:S01]  /*80b0*/  IMAD.U32 R0, RZ, RZ, UR6 ;  /* 0x00000006ff007e24 */ /* 0x000fe2000f8e00ff */
[----:B------:R-:W-:Y:S02]  /*80c0*/  UIADD3 UR5, -UR4, URZ, URZ ;  /* 0x0000003f04057290 */ /* 0x000fe4000fffe13f */
[----:B------:R-:W-:Y:S02]  /*80d0*/  @UP2 UIMAD UR36, UR40, UR35, UR33 ;  /* 0x00000023282422a4 */ /* 0x000fe4000f8e0221 */
[----:B------:R-:W-:Y:S02]  /*80e0*/  ULOP3.LUT UR17, UR16, UR17, URZ, 0xc0, !UPT ;  /* 0x0000001110117292 */ /* 0x000fe4000f8ec03f */
[----:B------:R-:W-:-:S02]  /*80f0*/  UIMAD UR4, UR24, UR4, UR32 ;  /* 0x00000004180472a4 */ /* 0x000fc4000f8e0220 */
        /* <DEDUP_REMOVED lines=8> */
.L_x_169:
[----:B------:R-:W-:Y:S01]  /*8180*/  UIADD3 UR9, UR30, UR9, URZ ;  /* 0x000000091e097290 */ /* 0x000fe2000fffe03f */
[----:B------:R-:W-:Y:S02]  /*8190*/  LOP3.LUT P1, RZ, R12, 0xff, RZ, 0xc0, !PT ;  /* 0x000000ff0cff7812 */ /* 0x000fe4000782c0ff */
[----:B------:R-:W-:Y:S01]  /*81a0*/  LOP3.LUT R146, R146, 0x1, RZ, 0x3c, !PT ;  /* 0x0000000192927812 */ /* 0x000fe200078e3cff */
[----:B------:R-:W-:Y:S02]  /*81b0*/  USHF.R.U32.HI UR4, URZ, 0x2, UR9 ;  /* 0x000000023f047899 */ /* 0x000fe40008011609 */
[----:B------:R-:W-:Y:S02]  /*81c0*/  UISETP.GT.U32.AND UP0, UPT, UR9, 0x3, UPT ;  /* 0x000000030900788c */ /* 0x000fe4000bf04070 */
[----:B------:R-:W-:Y:S02]  /*81d0*/  ULOP3.LUT UR4, UR4, 0x1, URZ, 0xc0, !UPT ;  /* 0x0000000104047892 */ /* 0x000fe4000f8ec03f */
[----:B------:R-:W-:-:S02]  /*81e0*/  UISETP.LT.U32.AND UP0, UPT, UR30, 0x4, UP0 ;  /* 0x000000041e00788c */ /* 0x000fc40008701070 */
[----:B------:R-:W-:Y:S02]  /*81f0*/  UISETP.NE.U32.AND UP1, UPT, UR4, 0x1, UPT ;  /* 0x000000010400788c */ /* 0x000fe4000bf25070 */
[----:B------:R-:W-:Y:S02]  /*8200*/  USEL UR5, URZ, 0x1, !UP0 ;  /* 0x000000013f057887 */ /* 0x000fe4000c000000 */
[----:B------:R-:W-:Y:S02]  /*8210*/  UISETP.GT.U32.AND UP1, UPT, UR30, 0x3, !UP1 ;  /* 0x000000031e00788c */ /* 0x000fe4000cf24070 */
[----:B------:R-:W-:Y:S02]  /*8220*/  ULOP3.LUT UR9, UR9, 0x3, URZ, 0xc0, !UPT ;  /* 0x0000000309097892 */ /* 0x000fe4000f8ec03f */
[----:B------:R-:W-:-:S04]  /*8230*/  USEL UR4, URZ, 0x1, !UP1 ;  /* 0x000000013f047887 */ /* 0x000fc8000c800000 */
[----:B------:R-:W-:Y:S01]  /*8240*/  ULOP3.LUT UR11, UR4, UR11, UR5, 0x96, !UPT ;  /* 0x0000000b040b7292 */ /* 0x000fe2000f8e9605 */
[----:B------:R-:W-:Y:S11]  /*8250*/  @P1 BRA `(.L_x_172) ;  /* 0xffffff94000c1947 */ /* 0x000ff6000383ffff */
[----:B------:R-:W-:Y:S05]  /*8260*/  EXIT ;  /* 0x000000000000794d */ /* 0x000fea0003800000 */
.L_x_16:
[----:B------:R-:W-:-:S08]  /*8270*/  ISETP.NE.AND P0, PT, RZ, UR6, PT ;  /* 0x00000006ff007c0c */ /* 0x000fd0000bf05270 */
[----:B--2-45:R-:W0:-:S00]  /*8280*/  USETMAXREG.DEALLOC.CTAPOOL 0x28 ;  /* 0x00000028000079c8 */ /* 0x034e0000080e0500 */
[----:B------:R-:W-:Y:S05]  /*8290*/  @P0 EXIT ;  /* 0x000000000000094d */ /* 0x000fea0003800000 */
[----:B0-----:R-:W-:Y:S01]  /*82a0*/  LOP3.LUT P0, RZ, R11, 0xff, RZ, 0xc0, !PT ;  /* 0x000000ff0bff7812 */ /* 0x001fe2000780c0ff */
[----:B------:R-:W-:Y:S02]  /*82b0*/  IMAD.MOV.U32 R11, RZ, RZ, 0x1 ;  /* 0x00000001ff0b7424 */ /* 0x000fe400078e00ff */
[----:B------:R-:W-:-:S10]  /*82c0*/  IMAD.MOV.U32 R10, RZ, RZ, RZ ;  /* 0x000000ffff0a7224 */ /* 0x000fd400078e00ff */
[----:B------:R-:W-:Y:S05]  /*82d0*/  @!P0 BRA `(.L_x_173) ;  /* 0x0000000c00288947 */ /* 0x000fea0003800000 */
[----:B------:R-:W0:Y:S01]  /*82e0*/  S2UR UR9, SR_CgaCtaId ;  /* 0x00000000000979c3 */ /* 0x000e220000008800 */
[----:B------:R-:W-:Y:S01]  /*82f0*/  LOP3.LUT P0, RZ, R8, 0x1f, RZ, 0xc0, !PT ;  /* 0x0000001f08ff7812 */ /* 0x000fe2000780c0ff */
[----:B------:R-:W-:Y:S01]  /*8300*/  ULDC UR5, c[0x0][0x658] ;  /* 0x0001960000057ab9 */ /* 0x000fe20000000800 */
[----:B------:R-:W-:Y:S01]  /*8310*/  UMOV UR6, 0xffffffff ;  /* 0xffffffff00067882 */ /* 0x000fe20000000000 */
[----:B------:R-:W-:Y:S01]  /*8320*/  BSSY B0, `(.L_x_173) ;  /* 0x00000c5000007945 */ /* 0x000fe20003800000 */
[----:B------:R-:W-:Y:S01]  /*8330*/  USHF.L.U32 UR6, UR6, UR5, URZ ;  /* 0x0000000506067299 */ /* 0x000fe2000800063f */
[C---:B------:R-:W-:Y:S01]  /*8340*/  ISETP.NE.AND P3, PT, R9.reuse, RZ, PT ;  /* 0x000000ff0900720c */ /* 0x040fe20003f65270 */
[----:B------:R-:W-:Y:S01]  /*8350*/  IMAD.MOV.U32 R12, RZ, RZ, 0x1 ;  /* 0x00000001ff0c7424 */ /* 0x000fe200078e00ff */
[----:B------:R-:W-:Y:S01]  /*8360*/  ISETP.NE.OR P0, PT, R9, RZ, !P0 ;  /* 0x000000ff0900720c */ /* 0x000fe20004705670 */
[----:B------:R-:W-:Y:S01]  /*8370*/  IMAD.MOV.U32 R11, RZ, RZ, 0x1 ;  /* 0x00000001ff0b7424 */ /* 0x000fe200078e00ff */
[----:B------:R-:W-:Y:S01]  /*8380*/  ULDC UR4, c[0x0][0x600] ;  /* 0x0001800000047ab9 */ /* 0x000fe20000000800 */
[----:B------:R-:W-:Y:S01]  /*8390*/  IMAD.MOV.U32 R10, RZ, RZ, RZ ;  /* 0x000000ffff0a7224 */ /* 0x000fe200078e00ff */
[----:B------:R-:W-:Y:S01]  /*83a0*/  UMOV UR8, 0x1 ;  /* 0x0000000100087882 */ /* 0x000fe20000000000 */
[----:B------:R-:W-:-:S02]  /*83b0*/  UIADD3 UR25, UR14, 0x1, URZ ;  /* 0x000000010e197890 */ /* 0x000fc4000fffe03f */
[----:B------:R-:W-:Y:S02]  /*83c0*/  ULOP3.LUT UR28, UR7, 0x2, URZ, 0xfc, !UPT ;  /* 0x00000002071c7892 */ /* 0x000fe4000f8efc3f */
[----:B------:R-:W-:Y:S02]  /*83d0*/  UIADD3 UR4, UR4, -0x1, URZ ;  /* 0xffffffff04047890 */ /* 0x000fe4000fffe03f */
[----:B------:R-:W-:Y:S02]  /*83e0*/  USHF.L.U32 UR5, UR8, UR5, URZ ;  /* 0x0000000508057299 */ /* 0x000fe4000800063f */
[----:B------:R-:W-:Y:S01]  /*83f0*/  ULOP3.LUT UR6, URZ, UR6, URZ, 0x33, !UPT ;  /* 0x000000063f067292 */ /* 0x000fe2000f8e333f */
[----:B------:R-:W-:Y:S01]  /*8400*/  ULDC.64 UR26, c[0x0][0x198] ;  /* 0x00006600001a7ab9 */ /* 0x000fe20000000a00 */
[----:B0-----:R-:W-:-:S10]  /*8410*/  IMAD.U32 R14, RZ, RZ, UR9 ;  /* 0x00000009ff0e7e24 */ /* 0x001fd4000f8e00ff */
.L_x_185:
[----:B------:R-:W-:-:S03]  /*8420*/  UMOV UR8, 0xffffffff ;  /* 0xffffffff00087882 */ /* 0x000fc60000000000 */
[----:B------:R-:W-:Y:S05]  /*8430*/  BRA.DIV UR8, `(.L_x_174) ;  /* 0x0000000e08ec7947 */ /* 0x000fea000b800000 */
[----:B------:R-:W-:-:S13]  /*8440*/  ELECT P1, URZ, PT ;  /* 0x00000000003f782f */ /* 0x000fda0003820000 */
.L_x_198:
[----:B------:R-:W0:Y:S01]  /*8450*/  LDC R6, c[0x0][0x28c] ;  /* 0x0000a300ff067b82 */ /* 0x000e220000000800 */
[----:B------:R-:W-:Y:S01]  /*8460*/  BSSY B1, `(.L_x_175) ;  /* 0x000003c000017945 */ /* 0x000fe20003800000 */
[----:B0-----:R-:W-:-:S13]  /*8470*/  ISETP.LT.OR P1, PT, R6, 0x1, !P1 ;  /* 0x000000010600780c */ /* 0x001fda0004f21670 */
[----:B------:R-:W-:Y:S05]  /*8480*/  @P1 BRA `(.L_x_176) ;  /* 0x0000000000e41947 */ /* 0x000fea0003800000 */
[----:B------:R-:W-:Y:S02]  /*8490*/  IMAD R14, R5, 0x2, R14 ;  /* 0x00000002050e7824 */ /* 0x000fe400078e020e */
[----:B------:R-:W-:Y:S02]  /*84a0*/  IMAD.SHL.U32 R9, R4, 0x80, RZ ;  /* 0x0000008004097824 */ /* 0x000fe400078e00ff */
[----:B------:R-:W-:Y:S02]  /*84b0*/  IMAD.MOV.U32 R15, RZ, RZ, RZ ;  /* 0x000000ffff0f7224 */ /* 0x000fe400078e00ff */
[----:B------:R-:W-:Y:S02]  /*84c0*/  IMAD.U32 R17, RZ, RZ, UR25 ;  /* 0x00000019ff117e24 */ /* 0x000fe4000f8e00ff */
[----:B------:R-:W-:Y:S02]  /*84d0*/  IMAD.MOV.U32 R4, RZ, RZ, R11 ;  /* 0x000000ffff047224 */ /* 0x000fe400078e000b */
[----:B------:R-:W-:-:S02]  /*84e0*/  IMAD.MOV.U32 R5, RZ, RZ, R10 ;  /* 0x000000ffff057224 */ /* 0x000fc400078e000a */
[----:B------:R-:W-:-:S07]  /*84f0*/  IMAD.SHL.U32 R8, R14, 0x20, RZ ;  /* 0x000000200e087824 */ /* 0x000fce00078e00ff */
.L_x_180:
[----:B------:R-:W0:Y:S01]  /*8500*/  S2UR UR8, SR_CgaCtaId ;  /* 0x00000000000879c3 */ /* 0x000e220000008800 */
[----:B------:R-:W-:Y:S02]  /*8510*/  MOV R7, 0x400 ;  /* 0x0000040000077802 */ /* 0x000fe40000000f00 */
[----:B------:R-:W-:Y:S01]  /*8520*/  SHF.L.U32 R6, R4, 0x1f, RZ ;  /* 0x0000001f04067819 */ /* 0x000fe200000006ff */
[----:B0-----:R-:W-:-:S05]  /*8530*/  IMAD.U32 R14, RZ, RZ, UR8 ;  /* 0x00000008ff0e7e24 */ /* 0x001fca000f8e00ff */
[----:B------:R-:W-:Y:S02]  /*8540*/  LEA R16, R14, R7, 0x18 ;  /* 0x000000070e107211 */ /* 0x000fe400078ec0ff */
[----:B------:R-:W0:Y:S03]  /*8550*/  @!P3 LDC R7, c[0x0][0x500] ;  /* 0x00014000ff07bb82 */ /* 0x000e260000000800 */
[----:B------:R-:W-:-:S04]  /*8560*/  IMAD R13, R5, 0x8, R16 ;  /* 0x00000008050d7824 */ /* 0x000fc800078e0210 */
[----:B------:R-:W1:Y:S02]  /*8570*/  SYNCS.PHASECHK.TRANS64.TRYWAIT P1, [R13+URZ+0x20], R6 ;  /* 0x000020060d0075a7 */ /* 0x000e64000802017f */
[----:B-1----:R-:W-:Y:S05]  /*8580*/  @!P1 BRA `(.L_x_177) ;  /* 0x0000000c00b89947 */ /* 0x002fea0003800000 */
.L_x_199:
[----:B------:R-:W-:Y:S01]  /*8590*/  UPRMT UR8, UR28, 0x9910, URZ ;  /* 0x000099101c087896 */ /* 0x000fe2000800003f */
[----:B0-----:R0:W-:Y:S03]  /*85a0*/  @!P3 SYNCS.ARRIVE.TRANS64 RZ, [R13+URZ], R7 ;  /* 0x000000070dffb9a7 */ /* 0x0011e6000800003f */
[----:B------:R-:W-:-:S06]  /*85b0*/  UISETP.NE.AND UP0, UPT, UR8, 0x2, UPT ;  /* 0x000000020800788c */ /* 0x000fcc000bf05270 */
[----:B------:R-:W-:-:S13]  /*85c0*/  PLOP3.LUT P1, PT, PT, PT, UP0, 0x80, 0x0 ;  /* 0x000000000000781c */ /* 0x000fda0003f2f008 */
[----:B0-----:R-:W-:Y:S05]  /*85d0*/  @P1 BRA `(.L_x_178) ;  /* 0x0000000000041947 */ /* 0x001fea0003800000 */
[----:B------:R-:W-:Y:S01]  /*85e0*/  BPT.TRAP 0x1 ;  /* 0x000000040000795c */ /* 0x000fe20000300000 */
.L_x_178:
[----:B------:R-:W-:Y:S05]  /*85f0*/  @P0 BRA `(.L_x_179) ;  /* 0x0000000000040947 */ /* 0x000fea0003800000 */
[----:B------:R-:W-:Y:S01]  /*8600*/  BPT.TRAP 0x1 ;  /* 0x000000040000795c */ /* 0x000fe20000300000 */
.L_x_179:
[----:B-1----:R-:W-:Y:S01]  /*8610*/  IMAD R6, R5, 0x2, R14 ;  /* 0x0000000205067824 */ /* 0x002fe200078e020e */
[----:B------:R-:W-:Y:S01]  /*8620*/  R2UR UR22, R8 ;  /* 0x00000000081672ca */ /* 0x000fe200000e0000 */
[----:B------:R-:W-:Y:S01]  /*8630*/  VIADD R17, R17, 0xffffffff ;  /* 0xffffffff11117836 */ /* 0x000fe20000000000 */
[----:B------:R-:W-:Y:S01]  /*8640*/  R2UR UR9, R13 ;  /* 0x000000000d0972ca */ /* 0x000fe200000e0000 */
[--C-:B------:R-:W-:Y:S01]  /*8650*/  IMAD.U32 R6, R6, 0x800, R16.reuse ;  /* 0x0000080006067824 */ /* 0x100fe200078e0010 */
[----:B------:R-:W-:Y:S01]  /*8660*/  UIADD3 UR16, UP0, UR26, 0xf0, URZ ;  /* 0x000000f01a107890 */ /* 0x000fe2000ff1e03f */
[----:B------:R-:W-:Y:S01]  /*8670*/  IMAD R16, R5, 0x2000, R16 ;  /* 0x0000200005107824 */ /* 0x000fe200078e0210 */
[----:B------:R-:W-:Y:S01]  /*8680*/  R2UR UR10, R15 ;  /* 0x000000000f0a72ca */ /* 0x000fe200000e0000 */
[----:B------:R-:W-:Y:S01]  /*8690*/  UIADD3 UR30, UP1, UR26, 0x1f0, URZ ;  /* 0x000001f01a1e7890 */ /* 0x000fe2000ff3e03f */
[----:B------:R-:W-:Y:S01]  /*86a0*/  R2UR UR8, R6 ;  /* 0x00000000060872ca */ /* 0x000fe200000e0000 */
[----:B------:R-:W-:Y:S01]  /*86b0*/  UIADD3.X UR17, URZ, UR27, URZ, UP0, !UPT ;  /* 0x0000001b3f117290 */ /* 0x000fe200087fe43f */
[----:B------:R-:W-:Y:S01]  /*86c0*/  R2UR UR11, R16 ;  /* 0x00000000100b72ca */ /* 0x000fe200000e0000 */
[----:B------:R-:W-:Y:S01]  /*86d0*/  VIADD R5, R5, 0x1 ;  /* 0x0000000105057836 */ /* 0x000fe20000000000 */
[----:B------:R-:W-:Y:S01]  /*86e0*/  R2UR UR12, R0 ;  /* 0x00000000000c72ca */ /* 0x000fe200000e0000 */
[----:B------:R-:W-:Y:S01]  /*86f0*/  UIADD3.X UR31, URZ, UR27, URZ, UP1, !UPT ;  /* 0x0000001b3f1f7290 */ /* 0x000fe20008ffe43f */
[----:B------:R-:W-:Y:S01]  /*8700*/  R2UR UR23, R9 ;  /* 0x00000000091772ca */ /* 0x000fe200000e0000 */
[----:B------:R-:W-:Y:S01]  /*8710*/  UMOV UR24, 0x30000 ;  /* 0x0003000000187882 */ /* 0x000fe20000000000 */
[----:B------:R-:W-:Y:S01]  /*8720*/  ISETP.GT.AND P2, PT, R17, 0x1, PT ;  /* 0x000000011100780c */ /* 0x000fe20003f44270 */
[----:B------:R-:W-:Y:S01]  /*8730*/  UMOV UR18, 0x0 ;  /* 0x0000000000127882 */ /* 0x000fe20000000000 */
[----:B------:R-:W-:Y:S01]  /*8740*/  UMOV UR19, 0x10000000 ;  /* 0x1000000000137882 */ /* 0x000fe20000000000 */
[----:B------:R-:W-:Y:S01]  /*8750*/  ISETP.NE.AND P1, PT, R5, 0x4, PT ;  /* 0x000000040500780c */ /* 0x000fe20003f25270 */
[----:B------:R-:W-:Y:S01]  /*8760*/  VIADD R15, R15, 0x40 ;  /* 0x000000400f0f7836 */ /* 0x000fe20000000000 */
[----:B------:R-:W-:-:S02]  /*8770*/  UIADD3 UR8, UR8, 0x180, URZ ;  /* 0x0000018008087890 */ /* 0x000fc4000fffe03f */
[----:B------:R-:W-:Y:S01]  /*8780*/  UIADD3 UR15, UR11, 0x4180, URZ ;  /* 0x000041800b0f7890 */ /* 0x000fe2000fffe03f */
[----:B------:R-:W-:Y:S02]  /*8790*/  SEL R7, RZ, 0x1, P1 ;  /* 0x00000001ff077807 */ /* 0x000fe40000800000 */
[----:B------:R-:W-:Y:S01]  /*87a0*/  UMOV UR11, UR22 ;  /* 0x00000016000b7c82 */ /* 0x000fe20008000000 */
[----:B------:R-:W-:Y:S02]  /*87b0*/  SEL R5, R5, RZ, P1 ;  /* 0x000000ff05057207 */ /* 0x000fe40000800000 */
[----:B------:R-:W-:Y:S01]  /*87c0*/  LOP3.LUT R4, R4, R7, RZ, 0x3c, !PT ;  /* 0x0000000704047212 */ /* 0x000fe200078e3cff */
[----:B------:R0:W-:Y:S02]  /*87d0*/  UTMALDG.3D.MULTICAST [UR8], [UR16], UR24, desc[UR18] ;  /* 0x00001208100073b4 */ /* 0x0001e40008011818 */
[----:B0-----:R-:W-:Y:S01]  /*87e0*/  UMOV UR8, UR15 ;  /* 0x0000000f00087c82 */ /* 0x001fe20008000000 */
[----:B------:R-:W-:-:S02]  /*87f0*/  UMOV UR11, UR23 ;  /* 0x00000017000b7c82 */ /* 0x000fc40008000000 */
[----:B------:R0:W-:Y:S02]  /*8800*/  UTMALDG.3D [UR8], [UR30], desc[UR18] ;  /* 0x000012081e0075b4 */ /* 0x0001e40008011000 */
[----:B0-----:R-:W-:Y:S05]  /*8810*/  @P2 BRA `(.L_x_180) ;  /* 0xfffffffc00382947 */ /* 0x001fea000383ffff */
.L_x_176:
[----:B------:R-:W-:Y:S05]  /*8820*/  BSYNC B1 ;  /* 0x0000000000017941 */ /* 0x000fea0003800000 */
.L_x_175:
[----:B------:R-:W-:Y:S01]  /*8830*/  LOP3.LUT P4, RZ, R12, 0xff, RZ, 0xc0, !PT ;  /* 0x000000ff0cff7812 */ /* 0x000fe2000788c0ff */
[----:B------:R-:W-:Y:S01]  /*8840*/  VIADD R10, R10, UR14 ;  /* 0x0000000e0a0a7c36 */ /* 0x000fe20008000000 */
[----:B------:R-:W-:Y:S01]  /*8850*/  ULDC.64 UR8, c[0x0][0x650] ;  /* 0x0001940000087ab9 */ /* 0x000fe20000000a00 */
[----:B------:R-:W-:Y:S01]  /*8860*/  IMAD.U32 R4, RZ, RZ, UR14 ;  /* 0x0000000eff047e24 */ /* 0x000fe2000f8e00ff */
[----:B------:R-:W-:Y:S01]  /*8870*/  BSSY B1, `(.L_x_181) ;  /* 0x000006d000017945 */ /* 0x000fe20003800000 */
[----:B------:R-:W-:Y:S02]  /*8880*/  PRMT R6, RZ, 0x7610, R6 ;  /* 0x00007610ff067816 */ /* 0x000fe40000000006 */
[----:B------:R-:W-:Y:S02]  /*8890*/  SHF.R.U32.HI R0, RZ, 0x2, R10 ;  /* 0x00000002ff007819 */ /* 0x000fe4000001160a */
[----:B------:R-:W-:Y:S02]  /*88a0*/  ISETP.GT.U32.AND P1, PT, R10, 0x3, PT ;  /* 0x000000030a00780c */ /* 0x000fe40003f24070 */
[----:B------:R-:W-:-:S02]  /*88b0*/  LOP3.LUT R0, R0, 0x1, RZ, 0xc0, !PT ;  /* 0x0000000100007812 */ /* 0x000fc400078ec0ff */
[----:B------:R-:W0:Y:S01]  /*88c0*/  @P4 S2R R14, SR_CgaCtaId ;  /* 0x00000000000e4919 */ /* 0x000e220000008800 */
[----:B------:R-:W-:Y:S02]  /*88d0*/  @P4 MOV R5, 0x400 ;  /* 0x0000040000054802 */ /* 0x000fe40000000f00 */
[----:B------:R-:W-:Y:S02]  /*88e0*/  ISETP.LT.U32.AND P1, PT, R4, 0x4, P1 ;  /* 0x000000040400780c */ /* 0x000fe40000f21070 */
[----:B------:R-:W-:Y:S02]  /*88f0*/  ISETP.NE.U32.AND P2, PT, R0, 0x1, PT ;  /* 0x000000010000780c */ /* 0x000fe40003f45070 */
[----:B------:R-:W-:Y:S02]  /*8900*/  SEL R0, RZ, 0x1, !P1 ;  /* 0x00000001ff007807 */ /* 0x000fe40004800000 */
[----:B------:R-:W-:Y:S02]  /*8910*/  ISETP.GT.U32.AND P2, PT, R4, 0x3, !P2 ;  /* 0x000000030400780c */ /* 0x000fe40005744070 */
[----:B------:R-:W-:-:S02]  /*8920*/  LOP3.LUT R10, R10, 0x3, RZ, 0xc0, !PT ;  /* 0x000000030a0a7812 */ /* 0x000fc400078ec0ff */
[----:B------:R-:W-:Y:S02]  /*8930*/  SEL R4, RZ, 0x1, !P2 ;  /* 0x00000001ff047807 */ /* 0x000fe40005000000 */
[----:B------:R-:W-:Y:S02]  /*8940*/  PRMT R12, RZ, 0x7610, R12 ;  /* 0x00007610ff0c7816 */ /* 0x000fe4000000000c */
[----:B------:R-:W-:Y:S01]  /*8950*/  LOP3.LUT R11, R4, R11, R0, 0x96, !PT ;  /* 0x0000000b040b7212 */ /* 0x000fe200078e9600 */
[----:B------:R-:W-:Y:S02]  /*8960*/  IMAD.MOV.U32 R4, RZ, RZ, -0x1 ;  /* 0xffffffffff047424 */ /* 0x000fe400078e00ff */
[----:B------:R-:W-:Y:S01]  /*8970*/  IMAD.MOV.U32 R0, RZ, RZ, -0x1 ;  /* 0xffffffffff007424 */ /* 0x000fe200078e00ff */
[----:B0-----:R-:W-:-:S04]  /*8980*/  @P4 LEA R5, R14, R5, 0x18 ;  /* 0x000000050e054211 */ /* 0x001fc800078ec0ff */
[----:B------:R0:W-:Y:S01]  /*8990*/  @P4 SYNCS.ARRIVE.TRANS64.A1T0 RZ, [R5+URZ+0x78], RZ ;  /* 0x000078ff05ff49a7 */ /* 0x0001e2000810003f */
[----:B------:R-:W-:-:S04]  /*89a0*/  IADD3 R2, P4, R2, UR20, RZ ;  /* 0x0000001402027c10 */ /* 0x000fc8000ff9e0ff */
[----:B------:R-:W-:Y:S02]  /*89b0*/  IADD3.X R3, R3, UR13, RZ, P4, !PT ;  /* 0x0000000d03037c10 */ /* 0x000fe4000a7fe4ff */
[----:B------:R-:W-:Y:S01]  /*89c0*/  ISETP.GE.U32.AND P4, PT, R2, UR8, PT ;  /* 0x0000000802007c0c */ /* 0x000fe2000bf86070 */
[----:B0-----:R-:W-:-:S03]  /*89d0*/  IMAD.MOV.U32 R5, RZ, RZ, -0x1 ;  /* 0xffffffffff057424 */ /* 0x001fc600078e00ff */
[----:B------:R-:W-:-:S13]  /*89e0*/  ISETP.GE.U32.AND.EX P1, PT, R3, UR9, PT, P4 ;  /* 0x0000000903007c0c */ /* 0x000fda000bf26140 */
[----:B------:R-:W-:Y:S05]  /*89f0*/  @P1 BRA `(.L_x_182) ;  /* 0x0000000400501947 */ /* 0x000fea0003800000 */
[----:B------:R-:W0:Y:S01]  /*8a00*/  S2UR UR8, SR_CTAID.X ;  /* 0x00000000000879c3 */ /* 0x000e220000002500 */
[----:B------:R-:W-:Y:S01]  /*8a10*/  ULDC.64 UR10, c[0x0][0x628] ;  /* 0x00018a00000a7ab9 */ /* 0x000fe20000000a00 */
[----:B------:R-:W-:Y:S01]  /*8a20*/  ULDC UR9, c[0x0][0x150] ;  /* 0x0000540000097ab9 */ /* 0x000fe20000000800 */
[----:B------:R-:W-:Y:S01]  /*8a30*/  ISETP.NE.U32.AND P1, PT, RZ, UR10, PT ;  /* 0x0000000aff007c0c */ /* 0x000fe2000bf25070 */
[----:B------:R-:W-:Y:S01]  /*8a40*/  ULDC UR12, c[0x0][0x630] ;  /* 0x00018c00000c7ab9 */ /* 0x000fe20000000800 */
[----:B------:R-:W-:Y:S01]  /*8a50*/  ULDC UR16, c[0x0][0x154] ;  /* 0x0000550000107ab9 */ /* 0x000fe20000000800 */
[----:B------:R-:W-:Y:S01]  /*8a60*/  IMAD.MOV.U32 R4, RZ, RZ, R2 ;  /* 0x000000ffff047224 */ /* 0x000fe200078e0002 */
[----:B------:R-:W-:Y:S01]  /*8a70*/  ISETP.NE.AND.EX P1, PT, RZ, UR11, PT, P1 ;  /* 0x0000000bff007c0c */ /* 0x000fe2000bf25310 */
[----:B------:R-:W1:Y:S01]  /*8a80*/  S2UR UR15, SR_CTAID.Y ;  /* 0x00000000000f79c3 */ /* 0x000e620000002600 */
[----:B------:R-:W-:Y:S01]  /*8a90*/  IMAD.MOV.U32 R5, RZ, RZ, R3 ;  /* 0x000000ffff057224 */ /* 0x000fe200078e0003 */
[----:B0-----:R-:W-:-:S05]  /*8aa0*/  I2FP.F32.U32 R0, UR8 ;  /* 0x0000000800007c45 */ /* 0x001fca0008201000 */
[----:B------:R-:W-:-:S05]  /*8ab0*/  FMUL R15, R0, UR9 ;  /* 0x00000009000f7c20 */ /* 0x000fca0008400000 */
[----:B------:R-:W-:Y:S05]  /*8ac0*/  @!P1 BRA `(.L_x_183) ;  /* 0x0000000000289947 */ /* 0x000fea0003800000 */
[----:B------:R-:W-:Y:S02]  /*8ad0*/  ULDC UR9, c[0x0][0x634] ;  /* 0x00018d0000097ab9 */ /* 0x000fe40000000800 */
[----:B------:R-:W-:-:S05]  /*8ae0*/  IADD3 R9, P1, R2, UR9, RZ ;  /* 0x0000000902097c10 */ /* 0x000fca000ff3e0ff */
[----:B------:R-:W-:-:S04]  /*8af0*/  IMAD.X R13, RZ, RZ, R3, P1 ;  /* 0x000000ffff0d7224 */ /* 0x000fc800008e0603 */
[----:B------:R-:W-:-:S04]  /*8b00*/  IMAD.WIDE.U32 R6, R13, UR10, RZ ;  /* 0x0000000a0d067c25 */ /* 0x000fc8000f8e00ff */
[----:B------:R-:W-:-:S04]  /*8b10*/  IMAD.WIDE.U32 R6, P1, R9, UR11, R6 ;  /* 0x0000000b09067c25 */ /* 0x000fc8000f820006 */
[----:B------:R-:W-:-:S04]  /*8b20*/  IMAD.WIDE.U32 R8, R9, UR10, RZ ;  /* 0x0000000a09087c25 */ /* 0x000fc8000f8e00ff */
[----:B------:R-:W-:Y:S01]  /*8b30*/  IMAD.X R5, RZ, RZ, RZ, P1 ;  /* 0x000000ffff057224 */ /* 0x000fe200008e06ff */
[----:B------:R-:W-:Y:S01]  /*8b40*/  IADD3 RZ, P1, R9, R6, RZ ;  /* 0x0000000609ff7210 */ /* 0x000fe20007f3e0ff */
[----:B------:R-:W-:-:S04]  /*8b50*/  IMAD.MOV.U32 R4, RZ, RZ, R7 ;  /* 0x000000ffff047224 */ /* 0x000fc800078e0007 */
[----:B------:R-:W-:-:S08]  /*8b60*/  IMAD.WIDE.U32.X R4, R13, UR11, R4, P1 ;  /* 0x0000000b0d047c25 */ /* 0x000fd000088e0404 */
.L_x_183:
[--C-:B------:R-:W-:Y:S01]  /*8b70*/  SHF.R.U64 R0, R4, UR12, R5.reuse ;  /* 0x0000000c04007c19 */ /* 0x100fe20008001205 */
[----:B------:R-:W0:Y:S01]  /*8b80*/  F2I.U32.TRUNC.NTZ R15, R15 ;  /* 0x0000000f000f7305 */ /* 0x000e22000020f000 */
[----:B------:R-:W-:Y:S01]  /*8b90*/  SHF.R.U32.HI R4, RZ, UR12, R5 ;  /* 0x0000000cff047c19 */ /* 0x000fe20008011605 */
[----:B------:R-:W-:Y:S01]  /*8ba0*/  ULDC.64 UR10, c[0x0][0x620] ;  /* 0x00018800000a7ab9 */ /* 0x000fe20000000a00 */
[----:B------:R-:W-:Y:S01]  /*8bb0*/  IADD3 R7, P1, RZ, -R0, RZ ;  /* 0x80000000ff077210 */ /* 0x000fe20007f3e0ff */
[----:B------:R-:W2:Y:S01]  /*8bc0*/  LDC R13, c[0x0][0x610] ;  /* 0x00018400ff0d7b82 */ /* 0x000ea20000000800 */
[----:B-1----:R-:W-:Y:S01]  /*8bd0*/  I2FP.F32.U32 R6, UR15 ;  /* 0x0000000f00067c45 */ /* 0x002fe20008201000 */
[----:B------:R-:W-:Y:S01]  /*8be0*/  ULDC UR12, c[0x0][0x658] ;  /* 0x00019600000c7ab9 */ /* 0x000fe20000000800 */
[----:B------:R-:W-:Y:S01]  /*8bf0*/  ULDC UR18, c[0x0][0x648] ;  /* 0x0001920000127ab9 */ /* 0x000fe20000000800 */
[----:B------:R-:W-:Y:S02]  /*8c00*/  IMAD.X R4, RZ, RZ, ~R4, P1 ;  /* 0x000000ffff047224 */ /* 0x000fe400008e0e04 */
[----:B------:R-:W-:Y:S01]  /*8c10*/  FMUL R8, R6, UR16 ;  /* 0x0000001006087c20 */ /* 0x000fe20008400000 */
[----:B------:R-:W-:Y:S01]  /*8c20*/  ULDC.64 UR16, c[0x0][0x640] ;  /* 0x0001900000107ab9 */ /* 0x000fe20000000a00 */
[----:B------:R-:W-:Y:S01]  /*8c30*/  IMAD R6, R4, UR10, RZ ;  /* 0x0000000a04067c24 */ /* 0x000fe2000f8e02ff */
[----:B------:R-:W-:Y:S01]  /*8c40*/  ISETP.NE.U32.AND P1, PT, RZ, UR16, PT ;  /* 0x00000010ff007c0c */ /* 0x000fe2000bf25070 */
[----:B------:R-:W-:Y:S01]  /*8c50*/  IMAD.WIDE.U32 R4, R7, UR10, R2 ;  /* 0x0000000a07047c25 */ /* 0x000fe2000f8e0002 */
[----:B0-----:R-:W-:Y:S01]  /*8c60*/  R2UR UR9, R15 ;  /* 0x000000000f0972ca */ /* 0x001fe200000e0000 */
[----:B------:R-:W0:Y:S01]  /*8c70*/  F2I.U32.TRUNC.NTZ R8, R8 ;  /* 0x0000000800087305 */ /* 0x000e22000020f000 */
[----:B------:R-:W-:Y:S01]  /*8c80*/  ULDC UR10, c[0x0][0x618] ;  /* 0x00018600000a7ab9 */ /* 0x000fe20000000800 */
[----:B------:R-:W-:Y:S01]  /*8c90*/  IMAD R7, R7, UR11, R6 ;  /* 0x0000000b07077c24 */ /* 0x000fe2000f8e0206 */
[----:B------:R-:W-:-:S03]  /*8ca0*/  ISETP.NE.AND.EX P1, PT, RZ, UR17, PT, P1 ;  /* 0x00000011ff007c0c */ /* 0x000fc6000bf25310 */
[----:B------:R-:W-:-:S05]  /*8cb0*/  IMAD.IADD R5, R5, 0x1, R7 ;  /* 0x0000000105057824 */ /* 0x000fca00078e0207 */
[--C-:B------:R-:W-:Y:S02]  /*8cc0*/  SHF.R.U64 R16, R4, UR10, R5.reuse ;  /* 0x0000000a04107c19 */ /* 0x100fe40008001205 */
[----:B------:R-:W-:Y:S01]  /*8cd0*/  SHF.R.U32.HI R5, RZ, UR10, R5 ;  /* 0x0000000aff057c19 */ /* 0x000fe20008011605 */
[----:B------:R-:W-:Y:S01]  /*8ce0*/  ULDC UR10, c[0x0][0x608] ;  /* 0x00018200000a7ab9 */ /* 0x000fe20000000800 */
[----:B0-----:R-:W-:Y:S02]  /*8cf0*/  R2UR UR11, R8 ;  /* 0x00000000080b72ca */ /* 0x001fe400000e0000 */
[--C-:B------:R-:W-:Y:S02]  /*8d00*/  SHF.R.U64 R17, R16, UR10, R5.reuse ;  /* 0x0000000a10117c19 */ /* 0x100fe40008001205 */
[----:B------:R-:W-:Y:S01]  /*8d10*/  SHF.R.U32.HI R4, RZ, UR10, R5 ;  /* 0x0000000aff047c19 */ /* 0x000fe20008011605 */
[----:B------:R-:W-:-:S03]  /*8d20*/  UIADD3 UR10, -UR9, URZ, URZ ;  /* 0x0000003f090a7290 */ /* 0x000fc6000fffe13f */
[--C-:B------:R-:W-:Y:S01]  /*8d30*/  SHF.R.U64 R18, R17, UR12, R4.reuse ;  /* 0x0000000c11127c19 */ /* 0x100fe20008001204 */
[----:B------:R-:W-:Y:S01]  /*8d40*/  ULDC UR9, c[0x0][0x144] ;  /* 0x0000510000097ab9 */ /* 0x000fe20000000800 */
[----:B------:R-:W-:-:S03]  /*8d50*/  SHF.R.U32.HI R5, RZ, UR12, R4 ;  /* 0x0000000cff057c19 */ /* 0x000fc60008011604 */
[----:B------:R-:W-:Y:S01]  /*8d60*/  IMAD.MOV.U32 R4, RZ, RZ, R18 ;  /* 0x000000ffff047224 */ /* 0x000fe200078e0012 */
[----:B------:R-:W-:Y:S06]  /*8d70*/  @!P1 BRA `(.L_x_184) ;  /* 0x0000000000289947 */ /* 0x000fec0003800000 */
        /* <DEDUP_REMOVED lines=10> */
.L_x_184:
[----:B------:R-:W-:Y:S01]  /*8e20*/  UIADD3 UR11, -UR11, URZ, URZ ;  /* 0x0000003f0b0b7290 */ /* 0x000fe2000fffe13f */
[----:B------:R-:W-:Y:S01]  /*8e30*/  SHF.R.U64 R5, R4, UR18, R5 ;  /* 0x0000001204057c19 */ /* 0x000fe20008001205 */
[----:B------:R-:W-:Y:S01]  /*8e40*/  UIMAD UR8, UR9, UR10, UR8 ;  /* 0x0000000a090872a4 */ /* 0x000fe2000f8e0208 */
[----:B------:R-:W-:Y:S02]  /*8e50*/  LOP3.LUT R4, R17, UR6, RZ, 0xc0, !PT ;  /* 0x0000000611047c12 */ /* 0x000fe4000f8ec0ff */
[----:B------:R-:W-:Y:S01]  /*8e60*/  ULDC UR9, c[0x0][0x148] ;  /* 0x0000520000097ab9 */ /* 0x000fe20000000800 */
[----:B------:R-:W-:Y:S01]  /*8e70*/  IMAD.MOV R7, RZ, RZ, -R5 ;  /* 0x000000ffff077224 */ /* 0x000fe200078e0a05 */
[----:B------:R-:W-:Y:S01]  /*8e80*/  @UP2 UIMAD UR8, UR9, UR11, UR15 ;  /* 0x0000000b090822a4 */ /* 0x000fe2000f8e020f */
[----:B------:R-:W-:Y:S01]  /*8e90*/  IMAD R6, R5, UR5, R4 ;  /* 0x0000000505067c24 */ /* 0x000fe2000f8e0204 */
[----:B------:R-:W-:Y:S01]  /*8ea0*/  LOP3.LUT R5, R16, UR4, RZ, 0xc0, !PT ;  /* 0x0000000410057c12 */ /* 0x000fe2000f8ec0ff */
[----:B------:R-:W-:Y:S01]  /*8eb0*/  ULDC UR9, c[0x0][0x638] ;  /* 0x00018e0000097ab9 */ /* 0x000fe20000000800 */
[----:B------:R-:W-:Y:S01]  /*8ec0*/  PLOP3.LUT P1, PT, PT, PT, UP2, 0x80, 0x0 ;  /* 0x000000000000781c */ /* 0x000fe20003f2f028 */
[----:B------:R-:W-:-:S02]  /*8ed0*/  IMAD R4, R7, UR9, R18 ;  /* 0x0000000907047c24 */ /* 0x000fc4000f8e0212 */
[----:B--2---:R-:W-:Y:S01]  /*8ee0*/  IMAD R13, R6, R13, UR8 ;  /* 0x00000008060d7e24 */ /* 0x004fe2000f8e020d */
[----:B------:R-:W-:Y:S01]  /*8ef0*/  ULDC UR8, c[0x0][0x600] ;  /* 0x0001800000087ab9 */ /* 0x000fe20000000800 */
[----:B------:R-:W-:Y:S02]  /*8f00*/  IMAD.MOV.U32 R6, RZ, RZ, 0x1 ;  /* 0x00000001ff067424 */ /* 0x000fe400078e00ff */
[----:B------:R-:W-:-:S05]  /*8f10*/  IMAD R8, R4, UR8, R5 ;  /* 0x0000000804087c24 */ /* 0x000fca000f8e0205 */
[----:B------:R-:W-:Y:S02]  /*8f20*/  SEL R4, R8, R13, !P1 ;  /* 0x0000000d08047207 */ /* 0x000fe40004800000 */
[----:B------:R-:W-:-:S07]  /*8f30*/  SEL R5, R13, R8, !P1 ;  /* 0x000000080d057207 */ /* 0x000fce0004800000 */
.L_x_182:
[----:B------:R-:W-:Y:S05]  /*8f40*/  BSYNC B1 ;  /* 0x0000000000017941 */ /* 0x000fea0003800000 */
.L_x_181:
[----:B------:R-:W-:-:S13]  /*8f50*/  LOP3.LUT P1, RZ, R6, 0xff, RZ, 0xc0, !PT ;  /* 0x000000ff06ff7812 */ /* 0x000fda000782c0ff */
[----:B------:R-:W-:Y:S05]  /*8f60*/  @P1 BRA `(.L_x_185) ;  /* 0xfffffff4002c1947 */ /* 0x000fea000383ffff */
[----:B------:R-:W-:Y:S05]  /*8f70*/  BSYNC B0 ;  /* 0x0000000000007941 */ /* 0x000fea0003800000 */
.L_x_173:
[----:B------:R-:W-:-:S03]  /*8f80*/  UMOV UR8, 0xffffffff ;  /* 0xffffffff00087882 */ /* 0x000fc60000000000 */
[----:B------:R-:W-:Y:S05]  /*8f90*/  BRA.DIV UR8, `(.L_x_186) ;  /* 0x0000000608487947 */ /* 0x000fea000b800000 */
[----:B------:R-:W-:-:S13]  /*8fa0*/  ELECT P0, URZ, PT ;  /* 0x00000000003f782f */ /* 0x000fda0003800000 */
.L_x_202:
[----:B------:R-:W-:Y:S04]  /*8fb0*/  BSSY B0, `(.L_x_187) ;  /* 0x000002c000007945 */ /* 0x000fe80003800000 */
[----:B------:R-:W-:Y:S05]  /*8fc0*/  @!P0 BRA `(.L_x_188) ;  /* 0x0000000000a88947 */ /* 0x000fea0003800000 */
[----:B------:R-:W-:-:S04]  /*8fd0*/  ULOP3.LUT UR8, UR7, 0x2, URZ, 0xfc, !UPT ;  /* 0x0000000207087892 */ /* 0x000fc8000f8efc3f */
[----:B------:R-:W-:-:S06]  /*8fe0*/  UISETP.NE.AND UP0, UPT, UR8, 0x3, UPT ;  /* 0x000000030800788c */ /* 0x000fcc000bf05270 */
[----:B------:R-:W-:-:S13]  /*8ff0*/  PLOP3.LUT P0, PT, PT, PT, UP0, 0x80, 0x0 ;  /* 0x000000000000781c */ /* 0x000fda0003f0f008 */
[----:B------:R-:W-:Y:S05]  /*9000*/  @!P0 BRA `(.L_x_189) ;  /* 0x0000000000048947 */ /* 0x000fea0003800000 */
[----:B------:R-:W-:Y:S01]  /*9010*/  BPT.TRAP 0x1 ;  /* 0x000000040000795c */ /* 0x000fe20000300000 */
.L_x_189:
[----:B------:R-:W0:Y:S01]  /*9020*/  S2R R3, SR_CgaCtaId ;  /* 0x0000000000037919 */ /* 0x000e220000008800 */
[----:B------:R-:W-:Y:S02]  /*9030*/  MOV R0, 0x400 ;  /* 0x0000040000007802 */ /* 0x000fe40000000f00 */
[----:B------:R-:W-:Y:S02]  /*9040*/  SHF.L.U32 R2, R11, 0x1f, RZ ;  /* 0x0000001f0b027819 */ /* 0x000fe400000006ff */
[----:B0-----:R-:W-:-:S05]  /*9050*/  LEA R3, R3, R0, 0x18 ;  /* 0x0000000003037211 */ /* 0x001fca00078ec0ff */
[----:B------:R-:W-:-:S04]  /*9060*/  VIADD R3, R3, 0x20 ;  /* 0x0000002003037836 */ /* 0x000fc80000000000 */
[C---:B------:R-:W-:Y:S02]  /*9070*/  IMAD R5, R10.reuse, 0x8, R3 ;  /* 0x000000080a057824 */ /* 0x040fe400078e0203 */
[----:B------:R-:W-:Y:S02]  /*9080*/  VIADD R10, R10, 0x1 ;  /* 0x000000010a0a7836 */ /* 0x000fe40000000000 */
[----:B------:R-:W0:Y:S03]  /*9090*/  SYNCS.PHASECHK.TRANS64.TRYWAIT P0, [R5+URZ], R2 ;  /* 0x00000002050075a7 */ /* 0x000e26000800017f */
[----:B------:R-:W-:-:S04]  /*90a0*/  ISETP.NE.AND P1, PT, R10, 0x4, PT ;  /* 0x000000040a00780c */ /* 0x000fc80003f25270 */
[----:B------:R-:W-:Y:S02]  /*90b0*/  SEL R0, RZ, 0x1, P1 ;  /* 0x00000001ff007807 */ /* 0x000fe40000800000 */
[----:B------:R-:W-:Y:S02]  /*90c0*/  SEL R10, R10, RZ, P1 ;  /* 0x000000ff0a0a7207 */ /* 0x000fe40000800000 */
[----:B------:R-:W-:-:S03]  /*90d0*/  LOP3.LUT R11, R11, R0, RZ, 0x3c, !PT ;  /* 0x000000000b0b7212 */ /* 0x000fc600078e3cff */
[----:B------:R-:W-:Y:S01]  /*90e0*/  IMAD R7, R10, 0x8, R3 ;  /* 0x000000080a077824 */ /* 0x000fe200078e0203 */
[----:B------:R-:W-:Y:S01]  /*90f0*/  SHF.L.U32 R4, R11, 0x1f, RZ ;  /* 0x0000001f0b047819 */ /* 0x000fe200000006ff */
[----:B0-----:R-:W-:Y:S06]  /*9100*/  @!P0 BRA `(.L_x_190) ;  /* 0x0000000400108947 */ /* 0x001fec0003800000 */
.L_x_203:
[----:B------:R-:W1:Y:S01]  /*9110*/  SYNCS.PHASECHK.TRANS64.TRYWAIT P0, [R7+URZ], R4 ;  /* 0x00000004070075a7 */ /* 0x000e62000800017f */
[----:B------:R-:W-:-:S05]  /*9120*/  VIADD R0, R10, 0x1 ;  /* 0x000000010a007836 */ /* 0x000fca0000000000 */
[----:B------:R-:W-:-:S04]  /*9130*/  ISETP.NE.AND P1, PT, R0, 0x4, PT ;  /* 0x000000040000780c */ /* 0x000fc80003f25270 */
[----:B0-----:R-:W-:Y:S02]  /*9140*/  SEL R2, RZ, 0x1, P1 ;  /* 0x00000001ff027807 */ /* 0x001fe40000800000 */
[----:B------:R-:W-:Y:S02]  /*9150*/  SEL R0, R0, RZ, P1 ;  /* 0x000000ff00007207 */ /* 0x000fe40000800000 */
[----:B------:R-:W-:-:S03]  /*9160*/  LOP3.LUT R11, R11, R2, RZ, 0x3c, !PT ;  /* 0x000000020b0b7212 */ /* 0x000fc600078e3cff */
[----:B------:R-:W-:Y:S01]  /*9170*/  IMAD R6, R0, 0x8, R3 ;  /* 0x0000000800067824 */ /* 0x000fe200078e0203 */
[----:B------:R-:W-:Y:S01]  /*9180*/  SHF.L.U32 R5, R11, 0x1f, RZ ;  /* 0x0000001f0b057819 */ /* 0x000fe200000006ff */
[----:B-1----:R-:W-:Y:S06]  /*9190*/  @!P0 BRA `(.L_x_191) ;  /* 0x0000000400008947 */ /* 0x002fec0003800000 */
.L_x_204:
[----:B------:R-:W1:Y:S01]  /*91a0*/  SYNCS.PHASECHK.TRANS64.TRYWAIT P0, [R6+URZ], R5 ;  /* 0x00000005060075a7 */ /* 0x000e62000800017f */
[----:B------:R-:W-:-:S05]  /*91b0*/  VIADD R0, R0, 0x1 ;  /* 0x0000000100007836 */ /* 0x000fca0000000000 */
[----:B------:R-:W-:-:S04]  /*91c0*/  ISETP.NE.AND P1, PT, R0, 0x4, PT ;  /* 0x000000040000780c */ /* 0x000fc80003f25270 */
[----:B------:R-:W-:Y:S02]  /*91d0*/  SEL R2, RZ, 0x1, P1 ;  /* 0x00000001ff027807 */ /* 0x000fe40000800000 */
[----:B------:R-:W-:Y:S02]  /*91e0*/  SEL R0, R0, RZ, P1 ;  /* 0x000000ff00007207 */ /* 0x000fe40000800000 */
[----:B------:R-:W-:Y:S01]  /*91f0*/  LOP3.LUT R2, R11, R2, RZ, 0x3c, !PT ;  /* 0x000000020b027212 */ /* 0x000fe200078e3cff */
[----:B-1----:R-:W-:Y:S06]  /*9200*/  @!P0 BRA `(.L_x_192) ;  /* 0x0000000000f88947 */ /* 0x002fec0003800000 */
.L_x_205:
[----:B------:R-:W-:Y:S01]  /*9210*/  IMAD R3, R0, 0x8, R3 ;  /* 0x0000000800037824 */ /* 0x000fe200078e0203 */
[----:B------:R-:W-:-:S07]  /*9220*/  SHF.L.U32 R0, R2, 0x1f, RZ ;  /* 0x0000001f02007819 */ /* 0x000fce00000006ff */
.L_x_193:
[----:B--2---:R2:W3:Y:S02]  /*9230*/  SYNCS.PHASECHK.TRANS64.TRYWAIT P0, [R3+URZ], R0 ;  /* 0x00000000030075a7 */ /* 0x0044e4000800017f */
[----:B---3--:R-:W-:Y:S05]  /*9240*/  @!P0 NANOSLEEP.SYNCS 0x989680 ;  /* 0x009896800000895d */ /* 0x008fea0003900000 */
[----:B------:R-:W3:Y:S02]  /*9250*/  @!P0 SYNCS.PHASECHK.TRANS64 P0, [R3+URZ], R0 ;  /* 0x00000000030085a7 */ /* 0x000ee4000800007f */
[----:B---3--:R-:W-:Y:S05]  /*9260*/  @!P0 BRA `(.L_x_193) ;  /* 0xfffffffc00f08947 */ /* 0x008fea000383ffff */
.L_x_188:
[----:B------:R-:W-:Y:S05]  /*9270*/  BSYNC B0 ;  /* 0x0000000000007941 */ /* 0x000fea0003800000 */
.L_x_187:
[----:B------:R-:W-:Y:S05]  /*9280*/  EXIT ;  /* 0x000000000000794d */ /* 0x000fea0003800000 */
.L_x_18:
[----:B0-----:R0:W1:Y:S02]  /*9290*/  SYNCS.PHASECHK.TRANS64.TRYWAIT P1, [R14+URZ+-0x8], R13 ;  /* 0xfffff80d0e0075a7 */ /* 0x001064000802017f */
[----:B-1----:R-:W-:Y:S05]  /*92a0*/  @!P1 NANOSLEEP.SYNCS 0x989680 ;  /* 0x009896800000995d */ /* 0x002fea0003900000 */
[----:B------:R-:W1:Y:S02]  /*92b0*/  @!P1 SYNCS.PHASECHK.TRANS64 P1, [R14+URZ+-0x8], R13 ;  /* 0xfffff80d0e0095a7 */ /* 0x000e64000802007f */
[----:B-1----:R-:W-:Y:S05]  /*92c0*/  @!P1 BRA `(.L_x_18) ;  /* 0xfffffffc00f09947 */ /* 0x002fea000383ffff */
[----:B------:R-:W-:Y:S05]  /*92d0*/  BRA `(.L_x_194) ;  /* 0xffffff8400087947 */ /* 0x000fea000383ffff */
.L_x_23:
[----:B0-----:R-:W-:-:S04]  /*92e0*/  IMAD.U32 R13, RZ, RZ, UR4 ;  /* 0x00000004ff0d7e24 */ /* 0x001fc8000f8e00ff */
[----:B------:R0:W3:Y:S03]  /*92f0*/  SYNCS.PHASECHK.TRANS64.TRYWAIT P1, [R13+URZ], R12 ;  /* 0x0000000c0d0075a7 */ /* 0x0000e6000802017f */
[----:B---3--:R-:W-:Y:S05]  /*9300*/  @!P1 NANOSLEEP.SYNCS 0x989680 ;  /* 0x009896800000995d */ /* 0x008fea0003900000 */
[----:B------:R-:W3:Y:S02]  /*9310*/  @!P1 SYNCS.PHASECHK.TRANS64 P1, [R13+URZ], R12 ;  /* 0x0000000c0d0095a7 */ /* 0x000ee4000802007f */
[----:B---3--:R-:W-:Y:S05]  /*9320*/  @!P1 BRA `(.L_x_23) ;  /* 0xfffffffc00ec9947 */ /* 0x008fea000383ffff */
[----:B------:R-:W-:Y:S05]  /*9330*/  BRA `(.L_x_22) ;  /* 0xffffff8800387947 */ /* 0x000fea000383ffff */
.L_x_29:
[----:B-1----:R-:W-:-:S04]  /*9340*/  IMAD.U32 R148, RZ, RZ, UR15 ;  /* 0x0000000fff947e24 */ /* 0x002fc8000f8e00ff */
[----:B------:R1:W3:Y:S03]  /*9350*/  SYNCS.PHASECHK.TRANS64.TRYWAIT P1, [R148+URZ], R145 ;  /* 0x00000091940075a7 */ /* 0x0002e6000802017f */
[----:B---3--:R-:W-:Y:S05]  /*9360*/  @!P1 NANOSLEEP.SYNCS 0x989680 ;  /* 0x009896800000995d */ /* 0x008fea0003900000 */
[----:B------:R-:W3:Y:S02]  /*9370*/  @!P1 SYNCS.PHASECHK.TRANS64 P1, [R148+URZ], R145 ;  /* 0x00000091940095a7 */ /* 0x000ee4000802007f */
[----:B---3--:R-:W-:Y:S05]  /*9380*/  @!P1 BRA `(.L_x_29) ;  /* 0xfffffffc00ec9947 */ /* 0x008fea000383ffff */
[----:B------:R-:W-:Y:S05]  /*9390*/  BRA `(.L_x_28) ;  /* 0xffffff9000747947 */ /* 0x000fea000383ffff */
.L_x_37:
[----:B---3--:R3:W0:Y:S02]  /*93a0*/  SYNCS.PHASECHK.TRANS64.TRYWAIT P1, [R14+URZ+0x8], R13 ;  /* 0x0000080d0e0075a7 */ /* 0x008624000802017f */
[----:B0-----:R-:W-:Y:S05]  /*93b0*/  @!P1 NANOSLEEP.SYNCS 0x989680 ;  /* 0x009896800000995d */ /* 0x001fea0003900000 */
[----:B------:R-:W0:Y:S02]  /*93c0*/  @!P1 SYNCS.PHASECHK.TRANS64 P1, [R14+URZ+0x8], R13 ;  /* 0x0000080d0e0095a7 */ /* 0x000e24000802007f */
[----:B0-----:R-:W-:Y:S05]  /*93d0*/  @!P1 BRA `(.L_x_37) ;  /* 0xfffffffc00f09947 */ /* 0x001fea000383ffff */
[----:B------:R-:W-:Y:S05]  /*93e0*/  BRA `(.L_x_195) ;  /* 0xffffff9c00b07947 */ /* 0x000fea000383ffff */
.L_x_174:
[----:B------:R-:W-:Y:S01]  /*93f0*/  BSSY B1, `(.L_x_196) ;  /* 0x0000006000017945 */ /* 0x000fe20003800000 */
[----:B------:R-:W-:-:S07]  /*9400*/  IMAD.MOV.U32 R6, RZ, RZ, -0x1 ;  /* 0xffffffffff067424 */ /* 0x000fce00078e00ff */
[----:B------:R-:W-:Y:S05]  /*9410*/  WARPSYNC.COLLECTIVE R6, `(.L_x_197) ;  /* 0x00000000060c7348 */ /* 0x000fea0003c00000 */
[----:B------:R-:W-:Y:S02]  /*9420*/  ELECT P1, UR62, PT ;  /* 0x00000000003e782f */ /* 0x000fe40003820000 */
[----:B------:R-:W-:Y:S01]  /*9430*/  MOV R6, UR62 ;  /* 0x0000003e00067c02 */ /* 0x000fe20008000f00 */
[----:B------:R-:W-:Y:S10]  /*9440*/  ENDCOLLECTIVE ;  /* 0x000000000000791b */ /* 0x000ff40003800000 */
.L_x_197:
[----:B------:R-:W-:Y:S05]  /*9450*/  BSYNC B1 ;  /* 0x0000000000017941 */ /* 0x000fea0003800000 */
.L_x_196:
[----:B------:R-:W-:Y:S05]  /*9460*/  BRA `(.L_x_198) ;  /* 0xffffffec00f87947 */ /* 0x000fea000383ffff */
.L_x_177:
[----:B-1----:R1:W2:Y:S02]  /*9470*/  SYNCS.PHASECHK.TRANS64.TRYWAIT P1, [R13+URZ+0x20], R6 ;  /* 0x000020060d0075a7 */ /* 0x0022a4000802017f */
[----:B--2---:R-:W-:Y:S05]  /*9480*/  @!P1 NANOSLEEP.SYNCS 0x989680 ;  /* 0x009896800000995d */ /* 0x004fea0003900000 */
[----:B------:R-:W2:Y:S02]  /*9490*/  @!P1 SYNCS.PHASECHK.TRANS64 P1, [R13+URZ+0x20], R6 ;  /* 0x000020060d0095a7 */ /* 0x000ea4000802007f */
[----:B--2---:R-:W-:Y:S05]  /*94a0*/  @!P1 BRA `(.L_x_177) ;  /* 0xfffffffc00f09947 */ /* 0x004fea000383ffff */
[----:B------:R-:W-:Y:S05]  /*94b0*/  BRA `(.L_x_199) ;  /* 0xfffffff000347947 */ /* 0x000fea000383ffff */
.L_x_186:
[----:B------:R-:W-:Y:S01]  /*94c0*/  BSSY B0, `(.L_x_200) ;  /* 0x0000006000007945 */ /* 0x000fe20003800000 */
[----:B------:R-:W-:-:S07]  /*94d0*/  IMAD.MOV.U32 R6, RZ, RZ, -0x1 ;  /* 0xffffffffff067424 */ /* 0x000fce00078e00ff */
[----:B------:R-:W-:Y:S05]  /*94e0*/  WARPSYNC.COLLECTIVE R6, `(.L_x_201) ;  /* 0x00000000060c7348 */ /* 0x000fea0003c00000 */
[----:B------:R-:W-:Y:S02]  /*94f0*/  ELECT P1, UR62, PT ;  /* 0x00000000003e782f */ /* 0x000fe40003820000 */
[----:B------:R-:W-:Y:S01]  /*9500*/  MOV R6, UR62 ;  /* 0x0000003e00067c02 */ /* 0x000fe20008000f00 */
[----:B------:R-:W-:Y:S10]  /*9510*/  ENDCOLLECTIVE ;  /* 0x000000000000791b */ /* 0x000ff40003800000 */
.L_x_201:
[----:B------:R-:W-:Y:S05]  /*9520*/  BSYNC B0 ;  /* 0x0000000000007941 */ /* 0x000fea0003800000 */
.L_x_200:
[----:B------:R-:W-:Y:S01]  /*9530*/  PLOP3.LUT P0, PT, P1, PT, PT, 0x80, 0x0 ;  /* 0x000000000000781c */ /* 0x000fe20000f0f070 */
[----:B------:R-:W-:-:S12]  /*9540*/  BRA `(.L_x_202) ;  /* 0xfffffff800987947 */ /* 0x000fd8000383ffff */
.L_x_190:
[----:B0-----:R0:W1:Y:S02]  /*9550*/  SYNCS.PHASECHK.TRANS64.TRYWAIT P0, [R5+URZ], R2 ;  /* 0x00000002050075a7 */ /* 0x001064000800017f */
[----:B-1----:R-:W-:Y:S05]  /*9560*/  @!P0 NANOSLEEP.SYNCS 0x989680 ;  /* 0x009896800000895d */ /* 0x002fea0003900000 */
[----:B------:R-:W1:Y:S02]  /*9570*/  @!P0 SYNCS.PHASECHK.TRANS64 P0, [R5+URZ], R2 ;  /* 0x00000002050085a7 */ /* 0x000e64000800007f */
[----:B-1----:R-:W-:Y:S05]  /*9580*/  @!P0 BRA `(.L_x_190) ;  /* 0xfffffffc00f08947 */ /* 0x002fea000383ffff */
[----:B------:R-:W-:Y:S05]  /*9590*/  BRA `(.L_x_203) ;  /* 0xfffffff800dc7947 */ /* 0x000fea000383ffff */
.L_x_191:
[----:B0-----:R0:W1:Y:S02]  /*95a0*/  SYNCS.PHASECHK.TRANS64.TRYWAIT P0, [R7+URZ], R4 ;  /* 0x00000004070075a7 */ /* 0x001064000800017f */
[----:B-1----:R-:W-:Y:S05]  /*95b0*/  @!P0 NANOSLEEP.SYNCS 0x989680 ;  /* 0x009896800000895d */ /* 0x002fea0003900000 */
[----:B------:R-:W1:Y:S02]  /*95c0*/  @!P0 SYNCS.PHASECHK.TRANS64 P0, [R7+URZ], R4 ;  /* 0x00000004070085a7 */ /* 0x000e64000800007f */
[----:B-1----:R-:W-:Y:S05]  /*95d0*/  @!P0 BRA `(.L_x_191) ;  /* 0xfffffffc00f08947 */ /* 0x002fea000383ffff */
[----:B------:R-:W-:Y:S05]  /*95e0*/  BRA `(.L_x_204) ;  /* 0xfffffff800ec7947 */ /* 0x000fea000383ffff */
.L_x_192:
[----:B-1----:R1:W2:Y:S02]  /*95f0*/  SYNCS.PHASECHK.TRANS64.TRYWAIT P0, [R6+URZ], R5 ;  /* 0x00000005060075a7 */ /* 0x0022a4000800017f */
[----:B--2---:R-:W-:Y:S05]  /*9600*/  @!P0 NANOSLEEP.SYNCS 0x989680 ;  /* 0x009896800000895d */ /* 0x004fea0003900000 */
[----:B------:R-:W2:Y:S02]  /*9610*/  @!P0 SYNCS.PHASECHK.TRANS64 P0, [R6+URZ], R5 ;  /* 0x00000005060085a7 */ /* 0x000ea4000800007f */
[----:B--2---:R-:W-:Y:S05]  /*9620*/  @!P0 BRA `(.L_x_192) ;  /* 0xfffffffc00f08947 */ /* 0x004fea000383ffff */
[----:B------:R-:W-:Y:S05]  /*9630*/  BRA `(.L_x_205) ;  /* 0xfffffff800f47947 */ /* 0x000fea000383ffff */
.L_x_206:
[----:B------:R-:W-:-:S00]  /*9640*/  BRA `(.L_x_206) ;  /* 0xfffffffc00fc7947 */ /* 0x000fc0000383ffff */
[----:B------:R-:W-:-:S00]  /*9650*/  NOP ;  /* 0x0000000000007918 */ /* 0x000fc00000000000 */
        /* <DEDUP_REMOVED lines=10> */
.L_x_207:


//--------------------- .nv.shared._ZN7cutlass13device_kernelINS_4gemm6kernel13GemmUniversalIN4cute5tupleIJiiiiEEENS1_10collective13CollectiveMmaINS1_37MainloopSm90TmaGmmaWarpSpecializedFP8ILi4ENS5_IJNS4_1CILi1EEENSA_ILi2EEESB_EEENS1_32KernelTmaWarpSpecializedPingpongEEENS5_IJNSA_ILi64EEENSA_ILi128EEESG_EEENS_12float_e4m3_tENS5_IJlSB_lEEESJ_SK_NS4_8TiledMMAINS4_8MMA_AtomIJNS4_4SM904GMMA31MMA_64x128x32_F32E4M3E4M3_SS_TNILNSO_7ScaleInE1ELSQ_1EEEEEENS4_6LayoutINS5_IJSB_SB_SB_EEENS5_IJNSA_ILi0EEESV_SV_EEEEENS5_IJNS4_10UnderscoreESY_SY_EEEEENS4_23SM90_TMA_LOAD_MULTICASTENS4_14ComposedLayoutINS4_7SwizzleILi2ELi4ELi3EEENS4_18smem_ptr_flag_bitsILi8EEENST_INS5_IJNSA_ILi8EEESG_EEENS5_IJSG_SB_EEEEEEEvNS4_8identityENS4_13SM90_TMA_LOADES1B_vS1C_EENS_8epilogue10collective6detail29Sm90TmaWarpSpecializedAdapterINS1G_15DefaultEpilogueISJ_SK_SK_NS1F_6thread17LinearCombinationISJ_Li1EffLNS1K_9ScaleType4KindE0ELNS_15FloatRoundStyleE2ESJ_EENS1_15EpilogueDefaultEEEEEvvEEEEvNT_6ParamsE --------------------------
	.section	.nv.shared._ZN7cutlass13device_kernelINS_4gemm6kernel13GemmUniversalIN4cute5tupleIJiiiiEEENS1_10collective13CollectiveMmaINS1_37MainloopSm90TmaGmmaWarpSpecializedFP8ILi4ENS5_IJNS4_1CILi1EEENSA_ILi2EEESB_EEENS1_32KernelTmaWarpSpecializedPingpongEEENS5_IJNSA_ILi64EEENSA_ILi128EEESG_EEENS_12float_e4m3_tENS5_IJlSB_lEEESJ_SK_NS4_8TiledMMAINS4_8MMA_AtomIJNS4_4SM904GMMA31MMA_64x128x32_F32E4M3E4M3_SS_TNILNSO_7ScaleInE1ELSQ_1EEEEEENS4_6LayoutINS5_IJSB_SB_SB_EEENS5_IJNSA_ILi0EEESV_SV_EEEEENS5_IJNS4_10UnderscoreESY_SY_EEEEENS4_23SM90_TMA_LOAD_MULTICASTENS4_14ComposedLayoutINS4_7SwizzleILi2ELi4ELi3EEENS4_18smem_ptr_flag_bitsILi8EEENST_INS5_IJNSA_ILi8EEESG_EEENS5_IJSG_SB_EEEEEEEvNS4_8identityENS4_13SM90_TMA_LOADES1B_vS1C_EENS_8epilogue10collective6detail29Sm90TmaWarpSpecializedAdapterINS1G_15DefaultEpilogueISJ_SK_SK_NS1F_6thread17LinearCombinationISJ_Li1EffLNS1K_9ScaleType4KindE0ELNS_15FloatRoundStyleE2ESJ_EENS1_15EpilogueDefaultEEEEEvvEEEEvNT_6ParamsE,"aw",@nobits
	.sectionflags	@""
	.align	16
	.zero		1024


//--------------------- .nv.shared.reserved.0     --------------------------
	.section	.nv.shared.reserved.0,"aw",@nobits
	.weak		__nv_reservedSMEM_offset_0_alias
	.size		__nv_reservedSMEM_offset_0_alias, 0, 0
	.other		__nv_reservedSMEM_offset_0_alias,@"STO_CUDA_RESERVED_SHARED STV_DEFAULT"
__nv_reservedSMEM_offset_0_alias:
	.zero		0


//--------------------- .nv.global                --------------------------
	.section	.nv.global,"aw",@nobits
.nv.global:
	.type		_ZN39_INTERNAL_123b4bfc_4_k_cu_9aee7634_29094cute1_E,@object
	.size		_ZN39_INTERNAL_123b4bfc_4_k_cu_9aee7634_29094cute1_E,(_ZN39_INTERNAL_123b4bfc_4_k_cu_9aee7634_29094cuda3std3__45__cpo6cbeginE - _ZN39_INTERNAL_123b4bfc_4_k_cu_9aee7634_29094cute1_E)
_ZN39_INTERNAL_123b4bfc_4_k_cu_9aee7634_29094cute1_E:
	.zero		1
	.type		_ZN39_INTERNAL_123b4bfc_4_k_cu_9aee7634_29094cuda3std3__45__cpo6cbeginE,@object
	.size		_ZN39_INTERNAL_123b4bfc_4_k_cu_9aee7634_29094cuda3std3__45__cpo6cbeginE,(_ZN39_INTERNAL_123b4bfc_4_k_cu_9aee7634_29094cuda3std3__48in_placeE - _ZN39_INTERNAL_123b4bfc_4_k_cu_9aee7634_29094cuda3std3__45__cpo6cbeginE)
_ZN39_INTERNAL_123b4bfc_4_k_cu_9aee7634_29094cuda3std3__45__cpo6cbeginE:
	.zero		1
	.type		_ZN39_INTERNAL_123b4bfc_4_k_cu_9aee7634_29094cuda3std3__48in_placeE,@object
	.size		_ZN39_INTERNAL_123b4bfc_4_k_cu_9aee7634_29094cuda3std3__48in_placeE,(_ZN39_INTERNAL_123b4bfc_4_k_cu_9aee7634_29094cuda3std6ranges3__45__cpo9iter_moveE - _ZN39_INTERNAL_123b4bfc_4_k_cu_9aee7634_29094cuda3std3__48in_placeE)
_ZN39_INTERNAL_123b4bfc_4_k_cu_9aee7634_29094cuda3std3__48in_placeE:
	.zero		1
	.type		_ZN39_INTERNAL_123b4bfc_4_k_cu_9aee7634_29094cuda3std6ranges3__45__cpo9iter_moveE,@object
	.size		_ZN39_INTERNAL_123b4bfc_4_k_cu_9aee7634_29094cuda3std6ranges3__45__cpo9iter_moveE,(_ZN39_INTERNAL_123b4bfc_4_k_cu_9aee7634_29094cuda3std3__45__cpo5beginE - _ZN39_INTERNAL_123b4bfc_4_k_cu_9aee7634_29094cuda3std6ranges3__45__cpo9iter_moveE)
_ZN39_INTERNAL_123b4bfc_4_k_cu_9aee7634_29094cuda3std6ranges3__45__cpo9iter_moveE:
	.zero		1
	.type		_ZN39_INTERNAL_123b4bfc_4_k_cu_9aee7634_29094cuda3std3__45__cpo5beginE,@object
	.size		_ZN39_INTERNAL_123b4bfc_4_k_cu_9aee7634_29094cuda3std3__45__cpo5beginE,(_ZN39_INTERNAL_123b4bfc_4_k_cu_9aee7634_29094cuda3std3__441_GLOBAL__N__123b4bfc_4_k_cu_9aee7634_29096ignoreE - _ZN39_INTERNAL_123b4bfc_4_k_cu_9aee7634_29094cuda3std3__45__cpo5beginE)
_ZN39_INTERNAL_123b4bfc_4_k_cu_9aee7634_29094cuda3std3__45__cpo5beginE:
	.zero		1
	.type		_ZN39_INTERNAL_123b4bfc_4_k_cu_9aee7634_29094cuda3std3__441_GLOBAL__N__123b4bfc_4_k_cu_9aee7634_29096ignoreE,@object
	.size		_ZN39_INTERNAL_123b4bfc_4_k_cu_9aee7634_29094cuda3std3__441_GLOBAL__N__123b4bfc_4_k_cu_9aee7634_29096ignoreE,(_ZN39_INTERNAL_123b4bfc_4_k_cu_9aee7634_29094cute7productE - _ZN39_INTERNAL_123b4bfc_4_k_cu_9aee7634_29094cuda3std3__441_GLOBAL__N__123b4bfc_4_k_cu_9aee7634_29096ignoreE)
_ZN39_INTERNAL_123b4bfc_4_k_cu_9aee7634_29094cuda3std3__441_GLOBAL__N__123b4bfc_4_k_cu_9aee7634_29096ignoreE:
	.zero		1
	.type		_ZN39_INTERNAL_123b4bfc_4_k_cu_9aee7634_29094cute7productE,@object
	.size		_ZN39_INTERNAL_123b4bfc_4_k_cu_9aee7634_29094cute7productE,(_ZN39_INTERNAL_123b4bfc_4_k_cu_9aee7634_29094cuda3std3__45__cpo3endE - _ZN39_INTERNAL_123b4bfc_4_k_cu_9aee7634_29094cute7productE)
_ZN39_INTERNAL_123b4bfc_4_k_cu_9aee7634_29094cute7productE:
	.zero		1
	.type		_ZN39_INTERNAL_123b4bfc_4_k_cu_9aee7634_29094cuda3std3__45__cpo3endE,@object
	.size		_ZN39_INTERNAL_123b4bfc_4_k_cu_9aee7634_29094cuda3std3__45__cpo3endE,(_ZN39_INTERNAL_123b4bfc_4_k_cu_9aee7634_29094cuda3std3__419piecewise_constructE - _ZN39_INTERNAL_123b4bfc_4_k_cu_9aee7634_29094cuda3std3__45__cpo3endE)
_ZN39_INTERNAL_123b4bfc_4_k_cu_9aee7634_29094cuda3std3__45__cpo3endE:
	.zero		1
	.type		_ZN39_INTERNAL_123b4bfc_4_k_cu_9aee7634_29094cuda3std3__419piecewise_constructE,@object
	.size		_ZN39_INTERNAL_123b4bfc_4_k_cu_9aee7634_29094cuda3std3__419piecewise_constructE,(_ZN39_INTERNAL_123b4bfc_4_k_cu_9aee7634_29094cuda3std3__45__cpo4cendE - _ZN39_INTERNAL_123b4bfc_4_k_cu_9aee7634_29094cuda3std3__419piecewise_constructE)
_ZN39_INTERNAL_123b4bfc_4_k_cu_9aee7634_29094cuda3std3__419piecewise_constructE:
	.zero		1
	.type		_ZN39_INTERNAL_123b4bfc_4_k_cu_9aee7634_29094cuda3std3__45__cpo4cendE,@object
	.size		_ZN39_INTERNAL_123b4bfc_4_k_cu_9aee7634_29094cuda3std3__45__cpo4cendE,(_ZN39_INTERNAL_123b4bfc_4_k_cu_9aee7634_29094cuda3std6ranges3__45__cpo4swapE - _ZN39_INTERNAL_123b4bfc_4_k_cu_9aee7634_29094cuda3std3__45__cpo4cendE)
_ZN39_INTERNAL_123b4bfc_4_k_cu_9aee7634_29094cuda3std3__45__cpo4cendE:
	.zero		1
	.type		_ZN39_INTERNAL_123b4bfc_4_k_cu_9aee7634_29094cuda3std6ranges3__45__cpo4swapE,@object
	.size		_ZN39_INTERNAL_123b4bfc_4_k_cu_9aee7634_29094cuda3std6ranges3__45__cpo4swapE,(.L_7 - _ZN39_INTERNAL_123b4bfc_4_k_cu_9aee7634_29094cuda3std6ranges3__45__cpo4swapE)
_ZN39_INTERNAL_123b4bfc_4_k_cu_9aee7634_29094cuda3std6ranges3__45__cpo4swapE:
	.zero		1
.L_7:


//--------------------- .nv.constant0._ZN7cutlass13device_kernelINS_4gemm6kernel13GemmUniversalIN4cute5tupleIJiiiiEEENS1_10collective13CollectiveMmaINS1_37MainloopSm90TmaGmmaWarpSpecializedFP8ILi4ENS5_IJNS4_1CILi1EEENSA_ILi2EEESB_EEENS1_32KernelTmaWarpSpecializedPingpongEEENS5_IJNSA_ILi64EEENSA_ILi128EEESG_EEENS_12float_e4m3_tENS5_IJlSB_lEEESJ_SK_NS4_8TiledMMAINS4_8MMA_AtomIJNS4_4SM904GMMA31MMA_64x128x32_F32E4M3E4M3_SS_TNILNSO_7ScaleInE1ELSQ_1EEEEEENS4_6LayoutINS5_IJSB_SB_SB_EEENS5_IJNSA_ILi0EEESV_SV_EEEEENS5_IJNS4_10UnderscoreESY_SY_EEEEENS4_23SM90_TMA_LOAD_MULTICASTENS4_14ComposedLayoutINS4_7SwizzleILi2ELi4ELi3EEENS4_18smem_ptr_flag_bitsILi8EEENST_INS5_IJNSA_ILi8EEESG_EEENS5_IJSG_SB_EEEEEEEvNS4_8identityENS4_13SM90_TMA_LOADES1B_vS1C_EENS_8epilogue10collective6detail29Sm90TmaWarpSpecializedAdapterINS1G_15DefaultEpilogueISJ_SK_SK_NS1F_6thread17LinearCombinationISJ_Li1EffLNS1K_9ScaleType4KindE0ELNS_15FloatRoundStyleE2ESJ_EENS1_15EpilogueDefaultEEEEEvvEEEEvNT_6ParamsE --------------------------
	.section	.nv.constant0._ZN7cutlass13device_kernelINS_4gemm6kernel13GemmUniversalIN4cute5tupleIJiiiiEEENS1_10collective13CollectiveMmaINS1_37MainloopSm90TmaGmmaWarpSpecializedFP8ILi4ENS5_IJNS4_1CILi1EEENSA_ILi2EEESB_EEENS1_32KernelTmaWarpSpecializedPingpongEEENS5_IJNSA_ILi64EEENSA_ILi128EEESG_EEENS_12float_e4m3_tENS5_IJlSB_lEEESJ_SK_NS4_8TiledMMAINS4_8MMA_AtomIJNS4_4SM904GMMA31MMA_64x128x32_F32E4M3E4M3_SS_TNILNSO_7ScaleInE1ELSQ_1EEEEEENS4_6LayoutINS5_IJSB_SB_SB_EEENS5_IJNSA_ILi0EEESV_SV_EEEEENS5_IJNS4_10UnderscoreESY_SY_EEEEENS4_23SM90_TMA_LOAD_MULTICASTENS4_14ComposedLayoutINS4_7SwizzleILi2ELi4ELi3EEENS4_18smem_ptr_flag_bitsILi8EEENST_INS5_IJNSA_ILi8EEESG_EEENS5_IJSG_SB_EEEEEEEvNS4_8identityENS4_13SM90_TMA_LOADES1B_vS1C_EENS_8epilogue10collective6detail29Sm90TmaWarpSpecializedAdapterINS1G_15DefaultEpilogueISJ_SK_SK_NS1F_6thread17LinearCombinationISJ_Li1EffLNS1K_9ScaleType4KindE0ELNS_15FloatRoundStyleE2ESJ_EENS1_15EpilogueDefaultEEEEEvvEEEEvNT_6ParamsE,"a",@progbits
	.sectionflags	@""
	.align	4
.nv.constant0._ZN7cutlass13device_kernelINS_4gemm6kernel13GemmUniversalIN4cute5tupleIJiiiiEEENS1_10collective13CollectiveMmaINS1_37MainloopSm90TmaGmmaWarpSpecializedFP8ILi4ENS5_IJNS4_1CILi1EEENSA_ILi2EEESB_EEENS1_32KernelTmaWarpSpecializedPingpongEEENS5_IJNSA_ILi64EEENSA_ILi128EEESG_EEENS_12float_e4m3_tENS5_IJlSB_lEEESJ_SK_NS4_8TiledMMAINS4_8MMA_AtomIJNS4_4SM904GMMA31MMA_64x128x32_F32E4M3E4M3_SS_TNILNSO_7ScaleInE1ELSQ_1EEEEEENS4_6LayoutINS5_IJSB_SB_SB_EEENS5_IJNSA_ILi0EEESV_SV_EEEEENS5_IJNS4_10UnderscoreESY_SY_EEEEENS4_23SM90_TMA_LOAD_MULTICASTENS4_14ComposedLayoutINS4_7SwizzleILi2ELi4ELi3EEENS4_18smem_ptr_flag_bitsILi8EEENST_INS5_IJNSA_ILi8EEESG_EEENS5_IJSG_SB_EEEEEEEvNS4_8identityENS4_13SM90_TMA_LOADES1B_vS1C_EENS_8epilogue10collective6detail29Sm90TmaWarpSpecializedAdapterINS1G_15DefaultEpilogueISJ_SK_SK_NS1F_6thread17LinearCombinationISJ_Li1EffLNS1K_9ScaleType4KindE0ELNS_15FloatRoundStyleE2ESJ_EENS1_15EpilogueDefaultEEEEEvvEEEEvNT_6ParamsE:
	.zero		1664


//--------------------- SYMBOLS --------------------------

	.type		.nv.reservedSmem.offset0,@object
	.size		.nv.reservedSmem.offset0,0x4
